//
// Generated by NVIDIA NVVM Compiler
//
// Compiler Build ID: CL-36424714
// Cuda compilation tools, release 13.0, V13.0.88
// Based on NVVM 20.0.0
//

.version 9.0
.target sm_100
.address_size 64

	// .globl	_Z17init_edges_kernelPhS_PsPiii
.global .align 1 .u8 D_NOEDGE = -1;
.global .align 1 .u8 D_POSSIBLE_EDGE = -128;
.global .align 1 .u8 D_EDGE;

.visible .entry _Z17init_edges_kernelPhS_PsPiii(
	.param .u64 .ptr .align 1 _Z17init_edges_kernelPhS_PsPiii_param_0,
	.param .u64 .ptr .align 1 _Z17init_edges_kernelPhS_PsPiii_param_1,
	.param .u64 .ptr .align 1 _Z17init_edges_kernelPhS_PsPiii_param_2,
	.param .u64 .ptr .align 1 _Z17init_edges_kernelPhS_PsPiii_param_3,
	.param .u32 _Z17init_edges_kernelPhS_PsPiii_param_4,
	.param .u32 _Z17init_edges_kernelPhS_PsPiii_param_5
)
{
	.reg .pred 	%p<12>;
	.reg .b16 	%rs<5>;
	.reg .b32 	%r<16>;
	.reg .b64 	%rd<16>;

	ld.param.u64 	%rd2, [_Z17init_edges_kernelPhS_PsPiii_param_0];
	ld.param.u64 	%rd3, [_Z17init_edges_kernelPhS_PsPiii_param_1];
	ld.param.u64 	%rd4, [_Z17init_edges_kernelPhS_PsPiii_param_2];
	ld.param.u64 	%rd5, [_Z17init_edges_kernelPhS_PsPiii_param_3];
	ld.param.u32 	%r4, [_Z17init_edges_kernelPhS_PsPiii_param_4];
	ld.param.u32 	%r5, [_Z17init_edges_kernelPhS_PsPiii_param_5];
	mov.u32 	%r6, %ctaid.x;
	mov.u32 	%r7, %ntid.x;
	mov.u32 	%r8, %tid.x;
	mad.lo.s32 	%r1, %r6, %r7, %r8;
	mov.u32 	%r9, %ctaid.y;
	mov.u32 	%r10, %ntid.y;
	mov.u32 	%r11, %tid.y;
	mad.lo.s32 	%r2, %r9, %r10, %r11;
	mad.lo.s32 	%r3, %r5, %r2, %r1;
	setp.ge.s32 	%p1, %r2, %r4;
	setp.ge.s32 	%p2, %r1, %r5;
	or.pred  	%p3, %p1, %p2;
	@%p3 bra 	$L__BB0_6;
	cvta.to.global.u64 	%rd6, %rd2;
	cvt.s64.s32 	%rd7, %r3;
	add.s64 	%rd8, %rd6, %rd7;
	ld.global.u8 	%rs1, [%rd8];
	setp.ne.s16 	%p4, %rs1, 128;
	cvta.to.global.u64 	%rd9, %rd3;
	add.s64 	%rd1, %rd9, %rd7;
	@%p4 bra 	$L__BB0_3;
	mov.b16 	%rs3, 128;
	st.global.u8 	[%rd1], %rs3;
	cvta.to.global.u64 	%rd10, %rd4;
	mul.wide.s32 	%rd11, %r3, 2;
	add.s64 	%rd12, %rd10, %rd11;
	ld.global.s16 	%r12, [%rd12];
	cvta.to.global.u64 	%rd13, %rd5;
	mul.wide.s32 	%rd14, %r12, 4;
	add.s64 	%rd15, %rd13, %rd14;
	atom.global.add.u32 	%r13, [%rd15], 1;
	bra.uni 	$L__BB0_4;
$L__BB0_3:
	mov.b16 	%rs2, 255;
	st.global.u8 	[%rd1], %rs2;
$L__BB0_4:
	setp.ne.s32 	%p5, %r2, 0;
	add.s32 	%r14, %r4, -1;
	setp.ne.s32 	%p6, %r2, %r14;
	and.pred  	%p7, %p5, %p6;
	setp.ne.s32 	%p8, %r1, 0;
	and.pred  	%p9, %p8, %p7;
	add.s32 	%r15, %r5, -1;
	setp.ne.s32 	%p10, %r1, %r15;
	and.pred  	%p11, %p9, %p10;
	@%p11 bra 	$L__BB0_6;
	mov.b16 	%rs4, 255;
	st.global.u8 	[%rd1], %rs4;
$L__BB0_6:
	ret;

}
	// .globl	_Z22apply_threshold_kernelPhPsiii
.visible .entry _Z22apply_threshold_kernelPhPsiii(
	.param .u64 .ptr .align 1 _Z22apply_threshold_kernelPhPsiii_param_0,
	.param .u64 .ptr .align 1 _Z22apply_threshold_kernelPhPsiii_param_1,
	.param .u32 _Z22apply_threshold_kernelPhPsiii_param_2,
	.param .u32 _Z22apply_threshold_kernelPhPsiii_param_3,
	.param .u32 _Z22apply_threshold_kernelPhPsiii_param_4
)
{
	.reg .pred 	%p<6>;
	.reg .b16 	%rs<3>;
	.reg .b32 	%r<14>;
	.reg .b64 	%rd<9>;

	ld.param.u64 	%rd2, [_Z22apply_threshold_kernelPhPsiii_param_0];
	ld.param.u64 	%rd3, [_Z22apply_threshold_kernelPhPsiii_param_1];
	ld.param.u32 	%r2, [_Z22apply_threshold_kernelPhPsiii_param_2];
	ld.param.u32 	%r3, [_Z22apply_threshold_kernelPhPsiii_param_3];
	ld.param.u32 	%r4, [_Z22apply_threshold_kernelPhPsiii_param_4];
	mov.u32 	%r5, %ctaid.x;
	mov.u32 	%r6, %ntid.x;
	mov.u32 	%r7, %tid.x;
	mad.lo.s32 	%r8, %r5, %r6, %r7;
	mov.u32 	%r9, %ctaid.y;
	mov.u32 	%r10, %ntid.y;
	mov.u32 	%r11, %tid.y;
	mad.lo.s32 	%r12, %r9, %r10, %r11;
	mad.lo.s32 	%r1, %r4, %r12, %r8;
	setp.ge.s32 	%p1, %r12, %r3;
	setp.ge.s32 	%p2, %r8, %r4;
	or.pred  	%p3, %p1, %p2;
	@%p3 bra 	$L__BB1_4;
	cvta.to.global.u64 	%rd4, %rd2;
	cvt.s64.s32 	%rd5, %r1;
	add.s64 	%rd1, %rd4, %rd5;
	ld.global.u8 	%rs1, [%rd1];
	setp.ne.s16 	%p4, %rs1, 128;
	@%p4 bra 	$L__BB1_4;
	cvta.to.global.u64 	%rd6, %rd3;
	mul.wide.s32 	%rd7, %r1, 2;
	add.s64 	%rd8, %rd6, %rd7;
	ld.global.s16 	%r13, [%rd8];
	setp.gt.s32 	%p5, %r2, %r13;
	@%p5 bra 	$L__BB1_4;
	mov.b16 	%rs2, 0;
	st.global.u8 	[%rd1], %rs2;
$L__BB1_4:
	ret;

}
	// .globl	_Z19non_max_supp_kernelPsS_S_iiPh
.visible .entry _Z19non_max_supp_kernelPsS_S_iiPh(
	.param .u64 .ptr .align 1 _Z19non_max_supp_kernelPsS_S_iiPh_param_0,
	.param .u64 .ptr .align 1 _Z19non_max_supp_kernelPsS_S_iiPh_param_1,
	.param .u64 .ptr .align 1 _Z19non_max_supp_kernelPsS_S_iiPh_param_2,
	.param .u32 _Z19non_max_supp_kernelPsS_S_iiPh_param_3,
	.param .u32 _Z19non_max_supp_kernelPsS_S_iiPh_param_4,
	.param .u64 .ptr .align 1 _Z19non_max_supp_kernelPsS_S_iiPh_param_5
)
{
	.reg .pred 	%p<21>;
	.reg .b16 	%rs<9>;
	.reg .b32 	%r<96>;
	.reg .b32 	%f<47>;
	.reg .b64 	%rd<58>;

	ld.param.u64 	%rd6, [_Z19non_max_supp_kernelPsS_S_iiPh_param_0];
	ld.param.u64 	%rd4, [_Z19non_max_supp_kernelPsS_S_iiPh_param_1];
	ld.param.u64 	%rd5, [_Z19non_max_supp_kernelPsS_S_iiPh_param_2];
	ld.param.u32 	%r35, [_Z19non_max_supp_kernelPsS_S_iiPh_param_3];
	ld.param.u32 	%r34, [_Z19non_max_supp_kernelPsS_S_iiPh_param_4];
	ld.param.u64 	%rd7, [_Z19non_max_supp_kernelPsS_S_iiPh_param_5];
	cvta.to.global.u64 	%rd1, %rd7;
	cvta.to.global.u64 	%rd2, %rd6;
	mov.u32 	%r36, %ctaid.x;
	mov.u32 	%r37, %ntid.x;
	mov.u32 	%r38, %tid.x;
	mad.lo.s32 	%r1, %r36, %r37, %r38;
	mov.u32 	%r39, %ctaid.y;
	mov.u32 	%r40, %ntid.y;
	mov.u32 	%r41, %tid.y;
	mad.lo.s32 	%r42, %r39, %r40, %r41;
	mad.lo.s32 	%r3, %r34, %r42, %r1;
	setp.ne.s32 	%p1, %r42, 0;
	add.s32 	%r43, %r35, -1;
	setp.lt.s32 	%p2, %r42, %r43;
	and.pred  	%p3, %p1, %p2;
	setp.gt.s32 	%p4, %r1, 0;
	and.pred  	%p5, %p4, %p3;
	add.s32 	%r4, %r34, -1;
	setp.lt.s32 	%p6, %r1, %r4;
	and.pred  	%p7, %p5, %p6;
	@%p7 bra 	$L__BB2_3;
	setp.ge.s32 	%p18, %r42, %r35;
	setp.ge.s32 	%p19, %r1, %r34;
	or.pred  	%p20, %p18, %p19;
	@%p20 bra 	$L__BB2_25;
	cvt.s64.s32 	%rd56, %r3;
	add.s64 	%rd57, %rd1, %rd56;
	mov.b16 	%rs8, 0;
	st.global.u8 	[%rd57], %rs8;
	bra.uni 	$L__BB2_25;
$L__BB2_3:
	mul.wide.s32 	%rd8, %r3, 2;
	add.s64 	%rd3, %rd2, %rd8;
	ld.global.u16 	%rs1, [%rd3];
	setp.ne.s16 	%p8, %rs1, 0;
	@%p8 bra 	$L__BB2_5;
	cvt.s64.s32 	%rd54, %r3;
	add.s64 	%rd55, %rd1, %rd54;
	mov.b16 	%rs7, 255;
	st.global.u8 	[%rd55], %rs7;
	bra.uni 	$L__BB2_25;
$L__BB2_5:
	cvta.to.global.u64 	%rd9, %rd4;
	add.s64 	%rd11, %rd9, %rd8;
	ld.global.u16 	%rs2, [%rd11];
	cvta.to.global.u64 	%rd12, %rd5;
	add.s64 	%rd13, %rd12, %rd8;
	ld.global.u16 	%rs3, [%rd13];
	cvt.rn.f32.s16 	%f13, %rs2;
	neg.f32 	%f14, %f13;
	cvt.rn.f32.s16 	%f15, %rs1;
	div.rn.f32 	%f1, %f14, %f15;
	cvt.rn.f32.s16 	%f16, %rs3;
	div.rn.f32 	%f2, %f16, %f15;
	setp.lt.s16 	%p9, %rs2, 0;
	@%p9 bra 	$L__BB2_13;
	setp.lt.s16 	%p13, %rs3, 0;
	@%p13 bra 	$L__BB2_10;
	setp.lt.u16 	%p15, %rs2, %rs3;
	@%p15 bra 	$L__BB2_9;
	ld.global.s16 	%r80, [%rd3+-2];
	mul.wide.s32 	%rd39, %r34, 2;
	xor.b64  	%rd40, %rd39, -2;
	add.s64 	%rd41, %rd3, %rd40;
	ld.global.s16 	%r81, [%rd41];
	cvt.s32.s16 	%r94, %rs1;
	sub.s32 	%r82, %r94, %r80;
	cvt.rn.f32.s32 	%f35, %r82;
	sub.s32 	%r83, %r81, %r80;
	cvt.rn.f32.s32 	%f36, %r83;
	mul.f32 	%f37, %f2, %f36;
	fma.rn.f32 	%f46, %f1, %f35, %f37;
	ld.global.s16 	%r93, [%rd3+2];
	add.s32 	%r84, %r34, 1;
	mul.wide.s32 	%rd42, %r84, 2;
	add.s64 	%rd43, %rd3, %rd42;
	ld.global.s16 	%r92, [%rd43];
	mov.u32 	%r95, %r93;
	bra.uni 	$L__BB2_20;
$L__BB2_9:
	sub.s32 	%r85, %r3, %r34;
	mul.wide.s32 	%rd44, %r85, 2;
	add.s64 	%rd45, %rd2, %rd44;
	ld.global.s16 	%r86, [%rd45];
	ld.global.s16 	%r87, [%rd45+-2];
	sub.s32 	%r88, %r86, %r87;
	cvt.rn.f32.s32 	%f38, %r88;
	mul.f32 	%f39, %f1, %f38;
	cvt.s32.s16 	%r93, %rs1;
	sub.s32 	%r89, %r86, %r93;
	cvt.rn.f32.s32 	%f40, %r89;
	fma.rn.f32 	%f46, %f2, %f40, %f39;
	mul.wide.s32 	%rd46, %r34, 2;
	add.s64 	%rd47, %rd3, %rd46;
	ld.global.s16 	%r92, [%rd47];
	ld.global.s16 	%r95, [%rd47+2];
	mov.u32 	%r94, %r92;
	bra.uni 	$L__BB2_20;
$L__BB2_10:
	cvt.u32.u16 	%r67, %rs2;
	cvt.s32.s16 	%r68, %rs3;
	neg.s32 	%r69, %r68;
	setp.lt.u32 	%p14, %r67, %r69;
	@%p14 bra 	$L__BB2_12;
	ld.global.s16 	%r70, [%rd3+-2];
	mul.wide.s32 	%rd31, %r4, 2;
	add.s64 	%rd32, %rd3, %rd31;
	ld.global.s16 	%r71, [%rd32];
	cvt.s32.s16 	%r94, %rs1;
	sub.s32 	%r72, %r94, %r70;
	cvt.rn.f32.s32 	%f29, %r72;
	sub.s32 	%r73, %r70, %r71;
	cvt.rn.f32.s32 	%f30, %r73;
	mul.f32 	%f31, %f2, %f30;
	fma.rn.f32 	%f46, %f1, %f29, %f31;
	ld.global.s16 	%r92, [%rd3+2];
	sub.s32 	%r74, %r3, %r34;
	mul.wide.s32 	%rd33, %r74, 2;
	add.s64 	%rd34, %rd2, %rd33;
	ld.global.s16 	%r93, [%rd34+2];
	mov.u32 	%r95, %r92;
	bra.uni 	$L__BB2_20;
$L__BB2_12:
	mul.wide.s32 	%rd35, %r34, 2;
	add.s64 	%rd36, %rd3, %rd35;
	ld.global.s16 	%r75, [%rd36];
	ld.global.s16 	%r76, [%rd36+-2];
	sub.s32 	%r77, %r75, %r76;
	cvt.rn.f32.s32 	%f32, %r77;
	mul.f32 	%f33, %f1, %f32;
	cvt.s32.s16 	%r92, %rs1;
	sub.s32 	%r78, %r92, %r75;
	cvt.rn.f32.s32 	%f34, %r78;
	fma.rn.f32 	%f46, %f2, %f34, %f33;
	sub.s32 	%r79, %r3, %r34;
	mul.wide.s32 	%rd37, %r79, 2;
	add.s64 	%rd38, %rd2, %rd37;
	ld.global.s16 	%r93, [%rd38];
	ld.global.s16 	%r95, [%rd38+2];
	mov.u32 	%r94, %r93;
	bra.uni 	$L__BB2_20;
$L__BB2_13:
	setp.lt.s16 	%p10, %rs3, 0;
	@%p10 bra 	$L__BB2_17;
	cvt.s32.s16 	%r54, %rs2;
	neg.s32 	%r55, %r54;
	cvt.u32.u16 	%r56, %rs3;
	setp.lt.u32 	%p12, %r55, %r56;
	@%p12 bra 	$L__BB2_16;
	ld.global.s16 	%r57, [%rd3+2];
	sub.s32 	%r58, %r3, %r34;
	mul.wide.s32 	%rd23, %r58, 2;
	add.s64 	%rd24, %rd2, %rd23;
	ld.global.s16 	%r59, [%rd24+2];
	cvt.s32.s16 	%r95, %rs1;
	sub.s32 	%r60, %r57, %r95;
	cvt.rn.f32.s32 	%f23, %r60;
	sub.s32 	%r61, %r59, %r57;
	cvt.rn.f32.s32 	%f24, %r61;
	mul.f32 	%f25, %f2, %f24;
	fma.rn.f32 	%f46, %f1, %f23, %f25;
	ld.global.s16 	%r93, [%rd3+-2];
	mul.wide.s32 	%rd25, %r4, 2;
	add.s64 	%rd26, %rd3, %rd25;
	ld.global.s16 	%r92, [%rd26];
	mov.u32 	%r94, %r93;
	bra.uni 	$L__BB2_20;
$L__BB2_16:
	sub.s32 	%r62, %r3, %r34;
	mul.wide.s32 	%rd27, %r62, 2;
	add.s64 	%rd28, %rd2, %rd27;
	ld.global.s16 	%r63, [%rd28];
	ld.global.s16 	%r64, [%rd28+2];
	sub.s32 	%r65, %r64, %r63;
	cvt.rn.f32.s32 	%f26, %r65;
	mul.f32 	%f27, %f1, %f26;
	cvt.s32.s16 	%r93, %rs1;
	sub.s32 	%r66, %r63, %r93;
	cvt.rn.f32.s32 	%f28, %r66;
	fma.rn.f32 	%f46, %f2, %f28, %f27;
	mul.wide.s32 	%rd29, %r34, 2;
	add.s64 	%rd30, %rd3, %rd29;
	ld.global.s16 	%r92, [%rd30];
	ld.global.s16 	%r94, [%rd30+-2];
	mov.u32 	%r95, %r92;
	bra.uni 	$L__BB2_20;
$L__BB2_17:
	setp.le.u16 	%p11, %rs3, %rs2;
	@%p11 bra 	$L__BB2_19;
	ld.global.s16 	%r49, [%rd3+2];
	add.s32 	%r50, %r34, 1;
	mul.wide.s32 	%rd18, %r50, 2;
	add.s64 	%rd19, %rd3, %rd18;
	ld.global.s16 	%r51, [%rd19];
	cvt.s32.s16 	%r95, %rs1;
	sub.s32 	%r52, %r49, %r95;
	cvt.rn.f32.s32 	%f20, %r52;
	sub.s32 	%r53, %r49, %r51;
	cvt.rn.f32.s32 	%f21, %r53;
	mul.f32 	%f22, %f2, %f21;
	fma.rn.f32 	%f46, %f1, %f20, %f22;
	ld.global.s16 	%r92, [%rd3+-2];
	mul.wide.s32 	%rd20, %r34, 2;
	xor.b64  	%rd21, %rd20, -2;
	add.s64 	%rd22, %rd3, %rd21;
	ld.global.s16 	%r93, [%rd22];
	mov.u32 	%r94, %r92;
	bra.uni 	$L__BB2_20;
$L__BB2_19:
	mul.wide.s32 	%rd14, %r34, 2;
	add.s64 	%rd15, %rd3, %rd14;
	ld.global.s16 	%r44, [%rd15];
	ld.global.s16 	%r45, [%rd15+2];
	sub.s32 	%r46, %r45, %r44;
	cvt.rn.f32.s32 	%f17, %r46;
	mul.f32 	%f18, %f1, %f17;
	cvt.s32.s16 	%r92, %rs1;
	sub.s32 	%r47, %r92, %r44;
	cvt.rn.f32.s32 	%f19, %r47;
	fma.rn.f32 	%f46, %f2, %f19, %f18;
	sub.s32 	%r48, %r3, %r34;
	mul.wide.s32 	%rd16, %r48, 2;
	add.s64 	%rd17, %rd2, %rd16;
	ld.global.s16 	%r93, [%rd17];
	ld.global.s16 	%r94, [%rd17+-2];
	mov.u32 	%r95, %r93;
$L__BB2_20:
	sub.s32 	%r90, %r94, %r95;
	cvt.rn.f32.s32 	%f41, %r90;
	mul.f32 	%f42, %f1, %f41;
	sub.s32 	%r91, %r92, %r93;
	cvt.rn.f32.s32 	%f43, %r91;
	fma.rn.f32 	%f44, %f2, %f43, %f42;
	max.f32 	%f45, %f46, %f44;
	setp.leu.f32 	%p16, %f45, 0f00000000;
	@%p16 bra 	$L__BB2_22;
	cvt.s64.s32 	%rd52, %r3;
	add.s64 	%rd53, %rd1, %rd52;
	mov.b16 	%rs6, 255;
	st.global.u8 	[%rd53], %rs6;
	bra.uni 	$L__BB2_25;
$L__BB2_22:
	setp.neu.f32 	%p17, %f44, 0f00000000;
	@%p17 bra 	$L__BB2_24;
	cvt.s64.s32 	%rd50, %r3;
	add.s64 	%rd51, %rd1, %rd50;
	mov.b16 	%rs5, 255;
	st.global.u8 	[%rd51], %rs5;
	bra.uni 	$L__BB2_25;
$L__BB2_24:
	cvt.s64.s32 	%rd48, %r3;
	add.s64 	%rd49, %rd1, %rd48;
	mov.b16 	%rs4, 128;
	st.global.u8 	[%rd49], %rs4;
$L__BB2_25:
	ret;

}
	// .globl	_Z28expansion_and_cleanup_kernelPhPsiiiPib
.visible .entry _Z28expansion_and_cleanup_kernelPhPsiiiPib(
	.param .u64 .ptr .align 1 _Z28expansion_and_cleanup_kernelPhPsiiiPib_param_0,
	.param .u64 .ptr .align 1 _Z28expansion_and_cleanup_kernelPhPsiiiPib_param_1,
	.param .u32 _Z28expansion_and_cleanup_kernelPhPsiiiPib_param_2,
	.param .u32 _Z28expansion_and_cleanup_kernelPhPsiiiPib_param_3,
	.param .u32 _Z28expansion_and_cleanup_kernelPhPsiiiPib_param_4,
	.param .u64 .ptr .align 1 _Z28expansion_and_cleanup_kernelPhPsiiiPib_param_5,
	.param .u8 _Z28expansion_and_cleanup_kernelPhPsiiiPib_param_6
)
{
	.reg .pred 	%p<30>;
	.reg .b16 	%rs<21>;
	.reg .b32 	%r<37>;
	.reg .b64 	%rd<20>;

	ld.param.u64 	%rd11, [_Z28expansion_and_cleanup_kernelPhPsiiiPib_param_0];
	ld.param.u64 	%rd12, [_Z28expansion_and_cleanup_kernelPhPsiiiPib_param_1];
	ld.param.u32 	%r6, [_Z28expansion_and_cleanup_kernelPhPsiiiPib_param_2];
	ld.param.u32 	%r7, [_Z28expansion_and_cleanup_kernelPhPsiiiPib_param_3];
	ld.param.u32 	%r8, [_Z28expansion_and_cleanup_kernelPhPsiiiPib_param_4];
	ld.param.u64 	%rd13, [_Z28expansion_and_cleanup_kernelPhPsiiiPib_param_5];
	ld.param.s8 	%rs1, [_Z28expansion_and_cleanup_kernelPhPsiiiPib_param_6];
	cvta.to.global.u64 	%rd1, %rd13;
	cvta.to.global.u64 	%rd2, %rd12;
	cvta.to.global.u64 	%rd3, %rd11;
	mov.u32 	%r9, %ctaid.x;
	mov.u32 	%r10, %ntid.x;
	mov.u32 	%r11, %tid.x;
	mad.lo.s32 	%r1, %r9, %r10, %r11;
	mov.u32 	%r12, %ctaid.y;
	mov.u32 	%r13, %ntid.y;
	mov.u32 	%r14, %tid.y;
	mad.lo.s32 	%r2, %r12, %r13, %r14;
	setp.ge.s32 	%p1, %r2, %r7;
	setp.ge.s32 	%p2, %r1, %r8;
	or.pred  	%p3, %p1, %p2;
	@%p3 bra 	$L__BB3_30;
	mul.lo.s32 	%r3, %r8, %r2;
	add.s32 	%r15, %r3, %r1;
	setp.eq.s32 	%p4, %r2, 0;
	add.s32 	%r16, %r7, -1;
	setp.ge.u32 	%p5, %r2, %r16;
	or.pred  	%p6, %p4, %p5;
	setp.lt.s32 	%p7, %r1, 1;
	or.pred  	%p8, %p7, %p6;
	add.s32 	%r17, %r8, -1;
	setp.ge.s32 	%p9, %r1, %r17;
	cvt.s64.s32 	%rd14, %r15;
	add.s64 	%rd4, %rd3, %rd14;
	or.pred  	%p10, %p8, %p9;
	@%p10 bra 	$L__BB3_27;
	ld.global.u8 	%rs2, [%rd4];
	setp.ne.s16 	%p11, %rs2, 0;
	@%p11 bra 	$L__BB3_27;
	sub.s32 	%r18, %r3, %r8;
	add.s32 	%r19, %r18, %r1;
	add.s32 	%r4, %r19, -1;
	cvt.s64.s32 	%rd15, %r4;
	add.s64 	%rd5, %rd3, %rd15;
	ld.global.u8 	%rs3, [%rd5];
	setp.ne.s16 	%p12, %rs3, 128;
	mul.wide.s32 	%rd16, %r4, 2;
	add.s64 	%rd6, %rd2, %rd16;
	@%p12 bra 	$L__BB3_6;
	ld.global.s16 	%r20, [%rd6];
	setp.gt.s32 	%p13, %r6, %r20;
	@%p13 bra 	$L__BB3_6;
	mov.b16 	%rs4, 0;
	st.global.u8 	[%rd5], %rs4;
	mov.b32 	%r21, 1;
	st.global.u32 	[%rd1], %r21;
$L__BB3_6:
	ld.global.u8 	%rs5, [%rd5+1];
	setp.ne.s16 	%p14, %rs5, 128;
	@%p14 bra 	$L__BB3_9;
	ld.global.s16 	%r22, [%rd6+2];
	setp.gt.s32 	%p15, %r6, %r22;
	@%p15 bra 	$L__BB3_9;
	mov.b16 	%rs6, 0;
	st.global.u8 	[%rd5+1], %rs6;
	mov.b32 	%r23, 1;
	st.global.u32 	[%rd1], %r23;
$L__BB3_9:
	ld.global.u8 	%rs7, [%rd5+2];
	setp.ne.s16 	%p16, %rs7, 128;
	@%p16 bra 	$L__BB3_12;
	ld.global.s16 	%r24, [%rd6+4];
	setp.gt.s32 	%p17, %r6, %r24;
	@%p17 bra 	$L__BB3_12;
	mov.b16 	%rs8, 0;
	st.global.u8 	[%rd5+2], %rs8;
	mov.b32 	%r25, 1;
	st.global.u32 	[%rd1], %r25;
$L__BB3_12:
	add.s32 	%r5, %r4, %r8;
	add.s64 	%rd7, %rd4, -1;
	ld.global.u8 	%rs9, [%rd4+-1];
	setp.ne.s16 	%p18, %rs9, 128;
	mul.wide.s32 	%rd17, %r5, 2;
	add.s64 	%rd8, %rd2, %rd17;
	@%p18 bra 	$L__BB3_15;
	ld.global.s16 	%r26, [%rd8];
	setp.gt.s32 	%p19, %r6, %r26;
	@%p19 bra 	$L__BB3_15;
	mov.b16 	%rs10, 0;
	st.global.u8 	[%rd7], %rs10;
	mov.b32 	%r27, 1;
	st.global.u32 	[%rd1], %r27;
$L__BB3_15:
	ld.global.u8 	%rs11, [%rd4+1];
	setp.ne.s16 	%p20, %rs11, 128;
	@%p20 bra 	$L__BB3_18;
	ld.global.s16 	%r28, [%rd8+4];
	setp.gt.s32 	%p21, %r6, %r28;
	@%p21 bra 	$L__BB3_18;
	mov.b16 	%rs12, 0;
	st.global.u8 	[%rd4+1], %rs12;
	mov.b32 	%r29, 1;
	st.global.u32 	[%rd1], %r29;
$L__BB3_18:
	add.s32 	%r30, %r5, %r8;
	cvt.s64.s32 	%rd18, %r8;
	add.s64 	%rd9, %rd7, %rd18;
	ld.global.u8 	%rs13, [%rd9];
	setp.ne.s16 	%p22, %rs13, 128;
	mul.wide.s32 	%rd19, %r30, 2;
	add.s64 	%rd10, %rd2, %rd19;
	@%p22 bra 	$L__BB3_21;
	ld.global.s16 	%r31, [%rd10];
	setp.gt.s32 	%p23, %r6, %r31;
	@%p23 bra 	$L__BB3_21;
	mov.b16 	%rs14, 0;
	st.global.u8 	[%rd9], %rs14;
	mov.b32 	%r32, 1;
	st.global.u32 	[%rd1], %r32;
$L__BB3_21:
	ld.global.u8 	%rs15, [%rd9+1];
	setp.ne.s16 	%p24, %rs15, 128;
	@%p24 bra 	$L__BB3_24;
	ld.global.s16 	%r33, [%rd10+2];
	setp.gt.s32 	%p25, %r6, %r33;
	@%p25 bra 	$L__BB3_24;
	mov.b16 	%rs16, 0;
	st.global.u8 	[%rd9+1], %rs16;
	mov.b32 	%r34, 1;
	st.global.u32 	[%rd1], %r34;
$L__BB3_24:
	ld.global.u8 	%rs17, [%rd9+2];
	setp.ne.s16 	%p26, %rs17, 128;
	@%p26 bra 	$L__BB3_27;
	ld.global.s16 	%r35, [%rd10+4];
	setp.gt.s32 	%p27, %r6, %r35;
	@%p27 bra 	$L__BB3_27;
	mov.b16 	%rs18, 0;
	st.global.u8 	[%rd9+2], %rs18;
	mov.b32 	%r36, 1;
	st.global.u32 	[%rd1], %r36;
$L__BB3_27:
	setp.eq.s16 	%p28, %rs1, 0;
	@%p28 bra 	$L__BB3_30;
	ld.global.u8 	%rs19, [%rd4];
	setp.ne.s16 	%p29, %rs19, 128;
	@%p29 bra 	$L__BB3_30;
	mov.b16 	%rs20, 255;
	st.global.u8 	[%rd4], %rs20;
$L__BB3_30:
	ret;

}


// ===== COMPILED SASS (sm_100) =====

	.target	sm_100

	.elftype	@"ET_EXEC"


//--------------------- .note.nv.tkinfo           --------------------------
	.section	.note.nv.tkinfo,"",@"SHT_NOTE"
	.sectionflags	@"SHF_NOTE_NV_TKINFO"
	.tkinfo
        /*0018*/ 	.word	0x00000002
        /*0030*/ 	.string	""
        /*0030*/ 	.string	"ptxas"
        /*0030*/ 	.string	"Cuda compilation tools, release 13.0, V13.0.88"
        /*0030*/ 	.string	"Build cuda_13.0.r13.0/compiler.36424714_0"
        /*0030*/ 	.string	"-arch sm_100 -m 64 "



//--------------------- .note.nv.cuinfo           --------------------------
	.section	.note.nv.cuinfo,"",@"SHT_NOTE"
	.sectionflags	@"SHF_NOTE_NV_CUINFO"
        /*0018*/ 	.short	0x0002
        /*001a*/ 	.short	0x0064
        /*001c*/ 	.short	0x0082
	.zero		2


//--------------------- .nv.info                  --------------------------
	.section	.nv.info,"",@"SHT_CUDA_INFO"
	.align	4


	//----- nvinfo : EIATTR_REGCOUNT
	.align		4
        /*0000*/ 	.byte	0x04, 0x2f
        /*0002*/ 	.short	(.L_4 - .L_3)
	.align		4
.L_3:
        /*0004*/ 	.word	index@(_Z17init_edges_kernelPhS_PsPiii)
        /*0008*/ 	.word	0x0000000e


	//----- nvinfo : EIATTR_FRAME_SIZE
	.align		4
.L_4:
        /*000c*/ 	.byte	0x04, 0x11
        /*000e*/ 	.short	(.L_6 - .L_5)
	.align		4
.L_5:
        /*0010*/ 	.word	index@(_Z17init_edges_kernelPhS_PsPiii)
        /*0014*/ 	.word	0x00000000


	//----- nvinfo : EIATTR_REGCOUNT
	.align		4
.L_6:
        /*0018*/ 	.byte	0x04, 0x2f
        /*001a*/ 	.short	(.L_8 - .L_7)
	.align		4
.L_7:
        /*001c*/ 	.word	index@(_Z22apply_threshold_kernelPhPsiii)
        /*0020*/ 	.word	0x0000000a


	//----- nvinfo : EIATTR_FRAME_SIZE
	.align		4
.L_8:
        /*0024*/ 	.byte	0x04, 0x11
        /*0026*/ 	.short	(.L_10 - .L_9)
	.align		4
.L_9:
        /*0028*/ 	.word	index@(_Z22apply_threshold_kernelPhPsiii)
        /*002c*/ 	.word	0x00000000


	//----- nvinfo : EIATTR_REGCOUNT
	.align		4
.L_10:
        /*0030*/ 	.byte	0x04, 0x2f
        /*0032*/ 	.short	(.L_12 - .L_11)
	.align		4
.L_11:
        /*0034*/ 	.word	index@(_Z19non_max_supp_kernelPsS_S_iiPh)
        /*0038*/ 	.word	0x00000016


	//----- nvinfo : EIATTR_FRAME_SIZE
	.align		4
.L_12:
        /*003c*/ 	.byte	0x04, 0x11
        /*003e*/ 	.short	(.L_14 - .L_13)
	.align		4
.L_13:
        /*0040*/ 	.word	index@($__internal_0_$__cuda_sm3x_div_rn_noftz_f32_slowpath)
        /*0044*/ 	.word	0x00000000


	//----- nvinfo : EIATTR_FRAME_SIZE
	.align		4
.L_14:
        /*0048*/ 	.byte	0x04, 0x11
        /*004a*/ 	.short	(.L_16 - .L_15)
	.align		4
.L_15:
        /*004c*/ 	.word	index@(_Z19non_max_supp_kernelPsS_S_iiPh)
        /*0050*/ 	.word	0x00000000


	//----- nvinfo : EIATTR_REGCOUNT
	.align		4
.L_16:
        /*0054*/ 	.byte	0x04, 0x2f
        /*0056*/ 	.short	(.L_18 - .L_17)
	.align		4
.L_17:
        /*0058*/ 	.word	index@(_Z28expansion_and_cleanup_kernelPhPsiiiPib)
        /*005c*/ 	.word	0x00000012


	//----- nvinfo : EIATTR_FRAME_SIZE
	.align		4
.L_18:
        /*0060*/ 	.byte	0x04, 0x11
        /*0062*/ 	.short	(.L_20 - .L_19)
	.align		4
.L_19:
        /*0064*/ 	.word	index@(_Z28expansion_and_cleanup_kernelPhPsiiiPib)
        /*0068*/ 	.word	0x00000000


	//----- nvinfo : EIATTR_MIN_STACK_SIZE
	.align		4
.L_20:
        /*006c*/ 	.byte	0x04, 0x12
        /*006e*/ 	.short	(.L_22 - .L_21)
	.align		4
.L_21:
        /*0070*/ 	.word	index@(_Z28expansion_and_cleanup_kernelPhPsiiiPib)
        /*0074*/ 	.word	0x00000000


	//----- nvinfo : EIATTR_MIN_STACK_SIZE
	.align		4
.L_22:
        /*0078*/ 	.byte	0x04, 0x12
        /*007a*/ 	.short	(.L_24 - .L_23)
	.align		4
.L_23:
        /*007c*/ 	.word	index@(_Z19non_max_supp_kernelPsS_S_iiPh)
        /*0080*/ 	.word	0x00000000


	//----- nvinfo : EIATTR_MIN_STACK_SIZE
	.align		4
.L_24:
        /*0084*/ 	.byte	0x04, 0x12
        /*0086*/ 	.short	(.L_26 - .L_25)
	.align		4
.L_25:
        /*0088*/ 	.word	index@(_Z22apply_threshold_kernelPhPsiii)
        /*008c*/ 	.word	0x00000000


	//----- nvinfo : EIATTR_MIN_STACK_SIZE
	.align		4
.L_26:
        /*0090*/ 	.byte	0x04, 0x12
        /*0092*/ 	.short	(.L_28 - .L_27)
	.align		4
.L_27:
        /*0094*/ 	.word	index@(_Z17init_edges_kernelPhS_PsPiii)
        /*0098*/ 	.word	0x00000000
.L_28:


//--------------------- .nv.compat                --------------------------
	.section	.nv.compat,"",@"SHT_CUDA_COMPAT_INFO"
	.align	4
        /*0000*/ 	.byte	0x02, 0x09, 0x00, 0x00, 0x02, 0x02, 0x01, 0x00, 0x02, 0x05, 0x05, 0x00, 0x03, 0x07, 0x01, 0x01
        /*0010*/ 	.byte	0x02, 0x03, 0x00, 0x00, 0x02, 0x06, 0x01, 0x00, 0x04, 0x0b, 0x08, 0x00, 0x01, 0x00, 0x00, 0x00
        /*0020*/ 	.byte	0x00, 0x00, 0x00, 0x00


//--------------------- .nv.info._Z28expansion_and_cleanup_kernelPhPsiiiPib --------------------------
	.section	.nv.info._Z28expansion_and_cleanup_kernelPhPsiiiPib,"",@"SHT_CUDA_INFO"
	.sectionflags	@""
	.align	4


	//----- nvinfo : EIATTR_CUDA_API_VERSION
	.align		4
        /*0000*/ 	.byte	0x04, 0x37
        /*0002*/ 	.short	(.L_30 - .L_29)
.L_29:
        /*0004*/ 	.word	0x00000082


	//----- nvinfo : EIATTR_KPARAM_INFO
	.align		4
.L_30:
        /*0008*/ 	.byte	0x04, 0x17
        /*000a*/ 	.short	(.L_32 - .L_31)
.L_31:
        /*000c*/ 	.word	0x00000000
        /*0010*/ 	.short	0x0006
        /*0012*/ 	.short	0x0028
        /*0014*/ 	.byte	0x00, 0xf0, 0x05, 0x00


	//----- nvinfo : EIATTR_KPARAM_INFO
	.align		4
.L_32:
        /*0018*/ 	.byte	0x04, 0x17
        /*001a*/ 	.short	(.L_34 - .L_33)
.L_33:
        /*001c*/ 	.word	0x00000000
        /*0020*/ 	.short	0x0005
        /*0022*/ 	.short	0x0020
        /*0024*/ 	.byte	0x00, 0xf5, 0x21, 0x00


	//----- nvinfo : EIATTR_KPARAM_INFO
	.align		4
.L_34:
        /*0028*/ 	.byte	0x04, 0x17
        /*002a*/ 	.short	(.L_36 - .L_35)
.L_35:
        /*002c*/ 	.word	0x00000000
        /*0030*/ 	.short	0x0004
        /*0032*/ 	.short	0x0018
        /*0034*/ 	.byte	0x00, 0xf0, 0x11, 0x00


	//----- nvinfo : EIATTR_KPARAM_INFO
	.align		4
.L_36:
        /*0038*/ 	.byte	0x04, 0x17
        /*003a*/ 	.short	(.L_38 - .L_37)
.L_37:
        /*003c*/ 	.word	0x00000000
        /*0040*/ 	.short	0x0003
        /*0042*/ 	.short	0x0014
        /*0044*/ 	.byte	0x00, 0xf0, 0x11, 0x00


	//----- nvinfo : EIATTR_KPARAM_INFO
	.align		4
.L_38:
        /*0048*/ 	.byte	0x04, 0x17
        /*004a*/ 	.short	(.L_40 - .L_39)
.L_39:
        /*004c*/ 	.word	0x00000000
        /*0050*/ 	.short	0x0002
        /*0052*/ 	.short	0x0010
        /*0054*/ 	.byte	0x00, 0xf0, 0x11, 0x00


	//----- nvinfo : EIATTR_KPARAM_INFO
	.align		4
.L_40:
        /*0058*/ 	.byte	0x04, 0x17
        /*005a*/ 	.short	(.L_42 - .L_41)
.L_41:
        /*005c*/ 	.word	0x00000000
        /*0060*/ 	.short	0x0001
        /*0062*/ 	.short	0x0008
        /*0064*/ 	.byte	0x00, 0xf5, 0x21, 0x00


	//----- nvinfo : EIATTR_KPARAM_INFO
	.align		4
.L_42:
        /*0068*/ 	.byte	0x04, 0x17
        /*006a*/ 	.short	(.L_44 - .L_43)
.L_43:
        /*006c*/ 	.word	0x00000000
        /*0070*/ 	.short	0x0000
        /*0072*/ 	.short	0x0000
        /*0074*/ 	.byte	0x00, 0xf5, 0x21, 0x00


	//----- nvinfo : EIATTR_SPARSE_MMA_MASK
	.align		4
.L_44:
        /*0078*/ 	.byte	0x03, 0x50
        /*007a*/ 	.short	0x0000


	//----- nvinfo : EIATTR_MAXREG_COUNT
	.align		4
        /*007c*/ 	.byte	0x03, 0x1b
        /*007e*/ 	.short	0x00ff


	//----- nvinfo : EIATTR_MERCURY_ISA_VERSION
	.align		4
        /*0080*/ 	.byte	0x03, 0x5f
        /*0082*/ 	.short	0x0101


	//----- nvinfo : EIATTR_VRC_CTA_INIT_COUNT
	.align		4
        /*0084*/ 	.byte	0x02, 0x4a
	.zero		1
	.zero		1


	//----- nvinfo : EIATTR_EXIT_INSTR_OFFSETS
	.align		4
        /*0088*/ 	.byte	0x04, 0x1c
        /*008a*/ 	.short	(.L_46 - .L_45)


	//   ....[0]....
.L_45:
        /*008c*/ 	.word	0x000000d0


	//   ....[1]....
        /*0090*/ 	.word	0x000008c0


	//   ....[2]....
        /*0094*/ 	.word	0x000008f0


	//   ....[3]....
        /*0098*/ 	.word	0x00000920


	//----- nvinfo : EIATTR_CRS_STACK_SIZE
	.align		4
.L_46:
        /*009c*/ 	.byte	0x04, 0x1e
        /*009e*/ 	.short	(.L_48 - .L_47)
.L_47:
        /*00a0*/ 	.word	0x00000000


	//----- nvinfo : EIATTR_CBANK_PARAM_SIZE
	.align		4
.L_48:
        /*00a4*/ 	.byte	0x03, 0x19
        /*00a6*/ 	.short	0x0029


	//----- nvinfo : EIATTR_PARAM_CBANK
	.align		4
        /*00a8*/ 	.byte	0x04, 0x0a
        /*00aa*/ 	.short	(.L_50 - .L_49)
	.align		4
.L_49:
        /*00ac*/ 	.word	index@(.nv.constant0._Z28expansion_and_cleanup_kernelPhPsiiiPib)
        /*00b0*/ 	.short	0x0380
        /*00b2*/ 	.short	0x0029


	//----- nvinfo : EIATTR_SW_WAR
	.align		4
.L_50:
        /*00b4*/ 	.byte	0x04, 0x36
        /*00b6*/ 	.short	(.L_52 - .L_51)
.L_51:
        /*00b8*/ 	.word	0x00000008
.L_52:


//--------------------- .nv.info._Z19non_max_supp_kernelPsS_S_iiPh --------------------------
	.section	.nv.info._Z19non_max_supp_kernelPsS_S_iiPh,"",@"SHT_CUDA_INFO"
	.sectionflags	@""
	.align	4


	//----- nvinfo : EIATTR_CUDA_API_VERSION
	.align		4
        /*0000*/ 	.byte	0x04, 0x37
        /*0002*/ 	.short	(.L_54 - .L_53)
.L_53:
        /*0004*/ 	.word	0x00000082


	//----- nvinfo : EIATTR_KPARAM_INFO
	.align		4
.L_54:
        /*0008*/ 	.byte	0x04, 0x17
        /*000a*/ 	.short	(.L_56 - .L_55)
.L_55:
        /*000c*/ 	.word	0x00000000
        /*0010*/ 	.short	0x0005
        /*0012*/ 	.short	0x0020
        /*0014*/ 	.byte	0x00, 0xf5, 0x21, 0x00


	//----- nvinfo : EIATTR_KPARAM_INFO
	.align		4
.L_56:
        /*0018*/ 	.byte	0x04, 0x17
        /*001a*/ 	.short	(.L_58 - .L_57)
.L_57:
        /*001c*/ 	.word	0x00000000
        /*0020*/ 	.short	0x0004
        /*0022*/ 	.short	0x001c
        /*0024*/ 	.byte	0x00, 0xf0, 0x11, 0x00


	//----- nvinfo : EIATTR_KPARAM_INFO
	.align		4
.L_58:
        /*0028*/ 	.byte	0x04, 0x17
        /*002a*/ 	.short	(.L_60 - .L_59)
.L_59:
        /*002c*/ 	.word	0x00000000
        /*0030*/ 	.short	0x0003
        /*0032*/ 	.short	0x0018
        /*0034*/ 	.byte	0x00, 0xf0, 0x11, 0x00


	//----- nvinfo : EIATTR_KPARAM_INFO
	.align		4
.L_60:
        /*0038*/ 	.byte	0x04, 0x17
        /*003a*/ 	.short	(.L_62 - .L_61)
.L_61:
        /*003c*/ 	.word	0x00000000
        /*0040*/ 	.short	0x0002
        /*0042*/ 	.short	0x0010
        /*0044*/ 	.byte	0x00, 0xf5, 0x21, 0x00


	//----- nvinfo : EIATTR_KPARAM_INFO
	.align		4
.L_62:
        /*0048*/ 	.byte	0x04, 0x17
        /*004a*/ 	.short	(.L_64 - .L_63)
.L_63:
        /*004c*/ 	.word	0x00000000
        /*0050*/ 	.short	0x0001
        /*0052*/ 	.short	0x0008
        /*0054*/ 	.byte	0x00, 0xf5, 0x21, 0x00


	//----- nvinfo : EIATTR_KPARAM_INFO
	.align		4
.L_64:
        /*0058*/ 	.byte	0x04, 0x17
        /*005a*/ 	.short	(.L_66 - .L_65)
.L_65:
        /*005c*/ 	.word	0x00000000
        /*0060*/ 	.short	0x0000
        /*0062*/ 	.short	0x0000
        /*0064*/ 	.byte	0x00, 0xf5, 0x21, 0x00


	//----- nvinfo : EIATTR_SPARSE_MMA_MASK
	.align		4
.L_66:
        /*0068*/ 	.byte	0x03, 0x50
        /*006a*/ 	.short	0x0000


	//----- nvinfo : EIATTR_MAXREG_COUNT
	.align		4
        /*006c*/ 	.byte	0x03, 0x1b
        /*006e*/ 	.short	0x00ff


	//----- nvinfo : EIATTR_MERCURY_ISA_VERSION
	.align		4
        /*0070*/ 	.byte	0x03, 0x5f
        /*0072*/ 	.short	0x0101


	//----- nvinfo : EIATTR_VRC_CTA_INIT_COUNT
	.align		4
        /*0074*/ 	.byte	0x02, 0x4a
	.zero		1
	.zero		1


	//----- nvinfo : EIATTR_EXIT_INSTR_OFFSETS
	.align		4
        /*0078*/ 	.byte	0x04, 0x1c
        /*007a*/ 	.short	(.L_68 - .L_67)


	//   ....[0]....
.L_67:
        /*007c*/ 	.word	0x00000150


	//   ....[1]....
        /*0080*/ 	.word	0x000001a0


	//   ....[2]....
        /*0084*/ 	.word	0x00000240


	//   ....[3]....
        /*0088*/ 	.word	0x00000f50


	//   ....[4]....
        /*008c*/ 	.word	0x00000fc0


	//   ....[5]....
        /*0090*/ 	.word	0x00001030


	//----- nvinfo : EIATTR_CRS_STACK_SIZE
	.align		4
.L_68:
        /*0094*/ 	.byte	0x04, 0x1e
        /*0096*/ 	.short	(.L_70 - .L_69)
.L_69:
        /*0098*/ 	.word	0x00000000


	//----- nvinfo : EIATTR_CBANK_PARAM_SIZE
	.align		4
.L_70:
        /*009c*/ 	.byte	0x03, 0x19
        /*009e*/ 	.short	0x0028


	//----- nvinfo : EIATTR_PARAM_CBANK
	.align		4
        /*00a0*/ 	.byte	0x04, 0x0a
        /*00a2*/ 	.short	(.L_72 - .L_71)
	.align		4
.L_71:
        /*00a4*/ 	.word	index@(.nv.constant0._Z19non_max_supp_kernelPsS_S_iiPh)
        /*00a8*/ 	.short	0x0380
        /*00aa*/ 	.short	0x0028


	//----- nvinfo : EIATTR_SW_WAR
	.align		4
.L_72:
        /*00ac*/ 	.byte	0x04, 0x36
        /*00ae*/ 	.short	(.L_74 - .L_73)
.L_73:
        /*00b0*/ 	.word	0x00000008
.L_74:


//--------------------- .nv.info._Z22apply_threshold_kernelPhPsiii --------------------------
	.section	.nv.info._Z22apply_threshold_kernelPhPsiii,"",@"SHT_CUDA_INFO"
	.sectionflags	@""
	.align	4


	//----- nvinfo : EIATTR_CUDA_API_VERSION
	.align		4
        /*0000*/ 	.byte	0x04, 0x37
        /*0002*/ 	.short	(.L_76 - .L_75)
.L_75:
        /*0004*/ 	.word	0x00000082


	//----- nvinfo : EIATTR_KPARAM_INFO
	.align		4
.L_76:
        /*0008*/ 	.byte	0x04, 0x17
        /*000a*/ 	.short	(.L_78 - .L_77)
.L_77:
        /*000c*/ 	.word	0x00000000
        /*0010*/ 	.short	0x0004
        /*0012*/ 	.short	0x0018
        /*0014*/ 	.byte	0x00, 0xf0, 0x11, 0x00


	//----- nvinfo : EIATTR_KPARAM_INFO
	.align		4
.L_78:
        /*0018*/ 	.byte	0x04, 0x17
        /*001a*/ 	.short	(.L_80 - .L_79)
.L_79:
        /*001c*/ 	.word	0x00000000
        /*0020*/ 	.short	0x0003
        /*0022*/ 	.short	0x0014
        /*0024*/ 	.byte	0x00, 0xf0, 0x11, 0x00


	//----- nvinfo : EIATTR_KPARAM_INFO
	.align		4
.L_80:
        /*0028*/ 	.byte	0x04, 0x17
        /*002a*/ 	.short	(.L_82 - .L_81)
.L_81:
        /*002c*/ 	.word	0x00000000
        /*0030*/ 	.short	0x0002
        /*0032*/ 	.short	0x0010
        /*0034*/ 	.byte	0x00, 0xf0, 0x11, 0x00


	//----- nvinfo : EIATTR_KPARAM_INFO
	.align		4
.L_82:
        /*0038*/ 	.byte	0x04, 0x17
        /*003a*/ 	.short	(.L_84 - .L_83)
.L_83:
        /*003c*/ 	.word	0x00000000
        /*0040*/ 	.short	0x0001
        /*0042*/ 	.short	0x0008
        /*0044*/ 	.byte	0x00, 0xf5, 0x21, 0x00


	//----- nvinfo : EIATTR_KPARAM_INFO
	.align		4
.L_84:
        /*0048*/ 	.byte	0x04, 0x17
        /*004a*/ 	.short	(.L_86 - .L_85)
.L_85:
        /*004c*/ 	.word	0x00000000
        /*0050*/ 	.short	0x0000
        /*0052*/ 	.short	0x0000
        /*0054*/ 	.byte	0x00, 0xf5, 0x21, 0x00


	//----- nvinfo : EIATTR_SPARSE_MMA_MASK
	.align		4
.L_86:
        /*0058*/ 	.byte	0x03, 0x50
        /*005a*/ 	.short	0x0000


	//----- nvinfo : EIATTR_MAXREG_COUNT
	.align		4
        /*005c*/ 	.byte	0x03, 0x1b
        /*005e*/ 	.short	0x00ff


	//----- nvinfo : EIATTR_MERCURY_ISA_VERSION
	.align		4
        /*0060*/ 	.byte	0x03, 0x5f
        /*0062*/ 	.short	0x0101


	//----- nvinfo : EIATTR_VRC_CTA_INIT_COUNT
	.align		4
        /*0064*/ 	.byte	0x02, 0x4a
	.zero		1
	.zero		1


	//----- nvinfo : EIATTR_EXIT_INSTR_OFFSETS
	.align		4
        /*0068*/ 	.byte	0x04, 0x1c
        /*006a*/ 	.short	(.L_88 - .L_87)


	//   ....[0]....
.L_87:
        /*006c*/ 	.word	0x000000e0


	//   ....[1]....
        /*0070*/ 	.word	0x00000150


	//   ....[2]....
        /*0074*/ 	.word	0x000001b0


	//   ....[3]....
        /*0078*/ 	.word	0x000001d0


	//----- nvinfo : EIATTR_CBANK_PARAM_SIZE
	.align		4
.L_88:
        /*007c*/ 	.byte	0x03, 0x19
        /*007e*/ 	.short	0x001c


	//----- nvinfo : EIATTR_PARAM_CBANK
	.align		4
        /*0080*/ 	.byte	0x04, 0x0a
        /*0082*/ 	.short	(.L_90 - .L_89)
	.align		4
.L_89:
        /*0084*/ 	.word	index@(.nv.constant0._Z22apply_threshold_kernelPhPsiii)
        /*0088*/ 	.short	0x0380
        /*008a*/ 	.short	0x001c


	//----- nvinfo : EIATTR_SW_WAR
	.align		4
.L_90:
        /*008c*/ 	.byte	0x04, 0x36
        /*008e*/ 	.short	(.L_92 - .L_91)
.L_91:
        /*0090*/ 	.word	0x00000008
.L_92:


//--------------------- .nv.info._Z17init_edges_kernelPhS_PsPiii --------------------------
	.section	.nv.info._Z17init_edges_kernelPhS_PsPiii,"",@"SHT_CUDA_INFO"
	.sectionflags	@""
	.align	4


	//----- nvinfo : EIATTR_CUDA_API_VERSION
	.align		4
        /*0000*/ 	.byte	0x04, 0x37
        /*0002*/ 	.short	(.L_94 - .L_93)
.L_93:
        /*0004*/ 	.word	0x00000082


	//----- nvinfo : EIATTR_KPARAM_INFO
	.align		4
.L_94:
        /*0008*/ 	.byte	0x04, 0x17
        /*000a*/ 	.short	(.L_96 - .L_95)
.L_95:
        /*000c*/ 	.word	0x00000000
        /*0010*/ 	.short	0x0005
        /*0012*/ 	.short	0x0024
        /*0014*/ 	.byte	0x00, 0xf0, 0x11, 0x00


	//----- nvinfo : EIATTR_KPARAM_INFO
	.align		4
.L_96:
        /*0018*/ 	.byte	0x04, 0x17
        /*001a*/ 	.short	(.L_98 - .L_97)
.L_97:
        /*001c*/ 	.word	0x00000000
        /*0020*/ 	.short	0x0004
        /*0022*/ 	.short	0x0020
        /*0024*/ 	.byte	0x00, 0xf0, 0x11, 0x00


	//----- nvinfo : EIATTR_KPARAM_INFO
	.align		4
.L_98:
        /*0028*/ 	.byte	0x04, 0x17
        /*002a*/ 	.short	(.L_100 - .L_99)
.L_99:
        /*002c*/ 	.word	0x00000000
        /*0030*/ 	.short	0x0003
        /*0032*/ 	.short	0x0018
        /*0034*/ 	.byte	0x00, 0xf5, 0x21, 0x00


	//----- nvinfo : EIATTR_KPARAM_INFO
	.align		4
.L_100:
        /*0038*/ 	.byte	0x04, 0x17
        /*003a*/ 	.short	(.L_102 - .L_101)
.L_101:
        /*003c*/ 	.word	0x00000000
        /*0040*/ 	.short	0x0002
        /*0042*/ 	.short	0x0010
        /*0044*/ 	.byte	0x00, 0xf5, 0x21, 0x00


	//----- nvinfo : EIATTR_KPARAM_INFO
	.align		4
.L_102:
        /*0048*/ 	.byte	0x04, 0x17
        /*004a*/ 	.short	(.L_104 - .L_103)
.L_103:
        /*004c*/ 	.word	0x00000000
        /*0050*/ 	.short	0x0001
        /*0052*/ 	.short	0x0008
        /*0054*/ 	.byte	0x00, 0xf5, 0x21, 0x00


	//----- nvinfo : EIATTR_KPARAM_INFO
	.align		4
.L_104:
        /*0058*/ 	.byte	0x04, 0x17
        /*005a*/ 	.short	(.L_106 - .L_105)
.L_105:
        /*005c*/ 	.word	0x00000000
        /*0060*/ 	.short	0x0000
        /*0062*/ 	.short	0x0000
        /*0064*/ 	.byte	0x00, 0xf5, 0x21, 0x00


	//----- nvinfo : EIATTR_SPARSE_MMA_MASK
	.align		4
.L_106:
        /*0068*/ 	.byte	0x03, 0x50
        /*006a*/ 	.short	0x0000


	//----- nvinfo : EIATTR_MAXREG_COUNT
	.align		4
        /*006c*/ 	.byte	0x03, 0x1b
        /*006e*/ 	.short	0x00ff


	//----- nvinfo : EIATTR_MERCURY_ISA_VERSION
	.align		4
        /*0070*/ 	.byte	0x03, 0x5f
        /*0072*/ 	.short	0x0101


	//----- nvinfo : EIATTR_VRC_CTA_INIT_COUNT
	.align		4
        /*0074*/ 	.byte	0x02, 0x4a
	.zero		1
	.zero		1


	//----- nvinfo : EIATTR_EXIT_INSTR_OFFSETS
	.align		4
        /*0078*/ 	.byte	0x04, 0x1c
        /*007a*/ 	.short	(.L_108 - .L_107)


	//   ....[0]....
.L_107:
        /*007c*/ 	.word	0x000000c0


	//   ....[1]....
        /*0080*/ 	.word	0x000002c0


	//   ....[2]....
        /*0084*/ 	.word	0x000002f0


	//----- nvinfo : EIATTR_CRS_STACK_SIZE
	.align		4
.L_108:
        /*0088*/ 	.byte	0x04, 0x1e
        /*008a*/ 	.short	(.L_110 - .L_109)
.L_109:
        /*008c*/ 	.word	0x00000000


	//----- nvinfo : EIATTR_CBANK_PARAM_SIZE
	.align		4
.L_110:
        /*0090*/ 	.byte	0x03, 0x19
        /*0092*/ 	.short	0x0028


	//----- nvinfo : EIATTR_PARAM_CBANK
	.align		4
        /*0094*/ 	.byte	0x04, 0x0a
        /*0096*/ 	.short	(.L_112 - .L_111)
	.align		4
.L_111:
        /*0098*/ 	.word	index@(.nv.constant0._Z17init_edges_kernelPhS_PsPiii)
        /*009c*/ 	.short	0x0380
        /*009e*/ 	.short	0x0028


	//----- nvinfo : EIATTR_SW_WAR
	.align		4
.L_112:
        /*00a0*/ 	.byte	0x04, 0x36
        /*00a2*/ 	.short	(.L_114 - .L_113)
.L_113:
        /*00a4*/ 	.word	0x00000008
.L_114:


//--------------------- .nv.callgraph             --------------------------
	.section	.nv.callgraph,"",@"SHT_CUDA_CALLGRAPH"
	.align	4
	.sectionentsize	8
	.align		4
        /*0000*/ 	.word	0x00000000
	.align		4
        /*0004*/ 	.word	0xffffffff
	.align		4
        /*0008*/ 	.word	0x00000000
	.align		4
        /*000c*/ 	.word	0xfffffffe
	.align		4
        /*0010*/ 	.word	0x00000000
	.align		4
        /*0014*/ 	.word	0xfffffffd
	.align		4
        /*0018*/ 	.word	0x00000000
	.align		4
        /*001c*/ 	.word	0xfffffffc


//--------------------- .nv.constant4             --------------------------
	.section	.nv.constant4,"a",@progbits
	.align	8
	.align		8
.nv.constant4:
        /*0000*/ 	.dword	D_NOEDGE
	.align		8
        /*0008*/ 	.dword	D_POSSIBLE_EDGE
	.align		8
        /*0010*/ 	.dword	D_EDGE


//--------------------- .text._Z28expansion_and_cleanup_kernelPhPsiiiPib --------------------------
	.section	.text._Z28expansion_and_cleanup_kernelPhPsiiiPib,"ax",@progbits
	.align	128
        .global         _Z28expansion_and_cleanup_kernelPhPsiiiPib
        .type           _Z28expansion_and_cleanup_kernelPhPsiiiPib,@function
        .size           _Z28expansion_and_cleanup_kernelPhPsiiiPib,(.L_x_47 - _Z28expansion_and_cleanup_kernelPhPsiiiPib)
        .other          _Z28expansion_and_cleanup_kernelPhPsiiiPib,@"STO_CUDA_ENTRY STV_DEFAULT"
_Z28expansion_and_cleanup_kernelPhPsiiiPib:
.text._Z28expansion_and_cleanup_kernelPhPsiiiPib:
[----:B------:R-:W-:Y:S01]  /*0000*/  LDC R1, c[0x0][0x37c] ;  /* 0x0000df00ff017b82 */ /* 0x000fe20000000800 */
[----:B------:R-:W0:Y:S07]  /*0010*/  S2R R3, SR_TID.X ;  /* 0x0000000000037919 */ /* 0x000e2e0000002100 */
[----:B------:R-:W0:Y:S01]  /*0020*/  S2UR UR5, SR_CTAID.X ;  /* 0x00000000000579c3 */ /* 0x000e220000002500 */
[----:B------:R-:W1:Y:S01]  /*0030*/  LDCU UR4, c[0x0][0x394] ;  /* 0x00007280ff0477ac */ /* 0x000e620008000800 */
[----:B------:R-:W2:Y:S06]  /*0040*/  S2R R5, SR_TID.Y ;  /* 0x0000000000057919 */ /* 0x000eac0000002200 */
[----:B------:R-:W0:Y:S08]  /*0050*/  LDC R0, c[0x0][0x360] ;  /* 0x0000d800ff007b82 */ /* 0x000e300000000800 */
[----:B------:R-:W2:Y:S08]  /*0060*/  S2UR UR6, SR_CTAID.Y ;  /* 0x00000000000679c3 */ /* 0x000eb00000002600 */
[----:B------:R-:W2:Y:S08]  /*0070*/  LDC R4, c[0x0][0x364] ;  /* 0x0000d900ff047b82 */ /* 0x000eb00000000800 */
[----:B------:R-:W3:Y:S01]  /*0080*/  LDC R7, c[0x0][0x398] ;  /* 0x0000e600ff077b82 */ /* 0x000ee20000000800 */
[----:B0-----:R-:W-:-:S02]  /*0090*/  IMAD R0, R0, UR5, R3 ;  /* 0x0000000500007c24 */ /* 0x001fc4000f8e0203 */
[----:B--2---:R-:W-:-:S03]  /*00a0*/  IMAD R4, R4, UR6, R5 ;  /* 0x0000000604047c24 */ /* 0x004fc6000f8e0205 */
[----:B---3--:R-:W-:-:S04]  /*00b0*/  ISETP.GE.AND P0, PT, R0, R7, PT ;  /* 0x000000070000720c */ /* 0x008fc80003f06270 */
[----:B-1----:R-:W-:-:S13]  /*00c0*/  ISETP.GE.OR P0, PT, R4, UR4, P0 ;  /* 0x0000000404007c0c */ /* 0x002fda0008706670 */
[----:B------:R-:W-:Y:S05]  /*00d0*/  @P0 EXIT ;  /* 0x000000000000094d */ /* 0x000fea0003800000 */
[----:B------:R-:W-:Y:S01]  /*00e0*/  UIADD3 UR4, UPT, UPT, UR4, -0x1, URZ ;  /* 0xffffffff04047890 */ /* 0x000fe2000fffe0ff */
[----:B------:R-:W-:Y:S01]  /*00f0*/  VIADD R3, R7, 0xffffffff ;  /* 0xffffffff07037836 */ /* 0x000fe20000000000 */
[----:B------:R-:W0:Y:S01]  /*0100*/  LDCU.64 UR8, c[0x0][0x380] ;  /* 0x00007000ff0877ac */ /* 0x000e220008000a00 */
[C---:B------:R-:W-:Y:S01]  /*0110*/  IMAD R5, R4.reuse, R7, R0 ;  /* 0x0000000704057224 */ /* 0x040fe200078e0200 */
[----:B------:R-:W-:Y:S02]  /*0120*/  BSSY.RECONVERGENT B0, `(.L_x_0) ;  /* 0x0000076000007945 */ /* 0x000fe40003800200 */
[C---:B------:R-:W-:Y:S01]  /*0130*/  ISETP.GE.U32.AND P0, PT, R4.reuse, UR4, PT ;  /* 0x0000000404007c0c */ /* 0x040fe2000bf06070 */
[----:B------:R-:W1:Y:S03]  /*0140*/  LDCU.64 UR6, c[0x0][0x358] ;  /* 0x00006b00ff0677ac */ /* 0x000e660008000a00 */
[----:B------:R-:W-:-:S04]  /*0150*/  ISETP.EQ.OR P0, PT, R4, RZ, P0 ;  /* 0x000000ff0400720c */ /* 0x000fc80000702670 */
[----:B------:R-:W-:-:S04]  /*0160*/  ISETP.LT.OR P0, PT, R0, 0x1, P0 ;  /* 0x000000010000780c */ /* 0x000fc80000701670 */
[----:B------:R-:W-:Y:S02]  /*0170*/  ISETP.GE.OR P0, PT, R0, R3, P0 ;  /* 0x000000030000720c */ /* 0x000fe40000706670 */
[----:B0-----:R-:W-:-:S04]  /*0180*/  IADD3 R2, P1, PT, R5, UR8, RZ ;  /* 0x0000000805027c10 */ /* 0x001fc8000ff3e0ff */
[----:B------:R-:W-:-:S07]  /*0190*/  LEA.HI.X.SX32 R3, R5, UR9, 0x1, P1 ;  /* 0x0000000905037c11 */ /* 0x000fce00088f0eff */
[----:B-1----:R-:W-:Y:S05]  /*01a0*/  @P0 BRA `(.L_x_1) ;  /* 0x0000000400b40947 */ /* 0x002fea0003800000 */
[----:B------:R-:W2:Y:S02]  /*01b0*/  LDG.E.U8 R5, desc[UR6][R2.64] ;  /* 0x0000000602057981 */ /* 0x000ea4000c1e1100 */
[----:B--2---:R-:W-:-:S13]  /*01c0*/  ISETP.NE.AND P0, PT, R5, RZ, PT ;  /* 0x000000ff0500720c */ /* 0x004fda0003f05270 */
[----:B------:R-:W-:Y:S05]  /*01d0*/  @P0 BRA `(.L_x_1) ;  /* 0x0000000400a80947 */ /* 0x000fea0003800000 */
[----:B------:R-:W-:-:S05]  /*01e0*/  IMAD R5, R4, R7, -R7 ;  /* 0x0000000704057224 */ /* 0x000fca00078e0a07 */
[----:B------:R-:W-:Y:S02]  /*01f0*/  IADD3 R0, PT, PT, R5, -0x1, R0 ;  /* 0xffffffff05007810 */ /* 0x000fe40007ffe000 */
[----:B------:R-:W0:Y:S02]  /*0200*/  LDC.64 R4, c[0x0][0x388] ;  /* 0x0000e200ff047b82 */ /* 0x000e240000000a00 */
[----:B------:R-:W-:-:S04]  /*0210*/  IADD3 R8, P0, PT, R0, UR8, RZ ;  /* 0x0000000800087c10 */ /* 0x000fc8000ff1e0ff */
[----:B------:R-:W-:-:S05]  /*0220*/  LEA.HI.X.SX32 R9, R0, UR9, 0x1, P0 ;  /* 0x0000000900097c11 */ /* 0x000fca00080f0eff */
[----:B------:R-:W2:Y:S01]  /*0230*/  LDG.E.U8 R6, desc[UR6][R8.64] ;  /* 0x0000000608067981 */ /* 0x000ea2000c1e1100 */
[----:B------:R-:W-:Y:S01]  /*0240*/  BSSY.RECONVERGENT B1, `(.L_x_2) ;  /* 0x000000b000017945 */ /* 0x000fe20003800200 */
[----:B0-----:R-:W-:Y:S01]  /*0250*/  IMAD.WIDE R10, R0, 0x2, R4 ;  /* 0x00000002000a7825 */ /* 0x001fe200078e0204 */
[----:B--2---:R-:W-:-:S13]  /*0260*/  ISETP.NE.AND P0, PT, R6, 0x80, PT ;  /* 0x000000800600780c */ /* 0x004fda0003f05270 */
[----:B------:R-:W-:Y:S05]  /*0270*/  @P0 BRA `(.L_x_3) ;  /* 0x00000000001c0947 */ /* 0x000fea0003800000 */
[----:B------:R-:W2:Y:S01]  /*0280*/  LDG.E.S16 R6, desc[UR6][R10.64] ;  /* 0x000000060a067981 */ /* 0x000ea2000c1e1700 */
[----:B------:R-:W2:Y:S02]  /*0290*/  LDCU UR4, c[0x0][0x390] ;  /* 0x00007200ff0477ac */ /* 0x000ea40008000800 */
[----:B--2---:R-:W-:-:S13]  /*02a0*/  ISETP.GE.AND P0, PT, R6, UR4, PT ;  /* 0x0000000406007c0c */ /* 0x004fda000bf06270 */
[----:B------:R-:W0:Y:S01]  /*02b0*/  @P0 LDC.64 R12, c[0x0][0x3a0] ;  /* 0x0000e800ff0c0b82 */ /* 0x000e220000000a00 */
[----:B------:R-:W-:Y:S01]  /*02c0*/  @P0 IMAD.MOV.U32 R15, RZ, RZ, 0x1 ;  /* 0x00000001ff0f0424 */ /* 0x000fe200078e00ff */
[----:B------:R1:W-:Y:S04]  /*02d0*/  @P0 STG.E.U8 desc[UR6][R8.64], RZ ;  /* 0x000000ff08000986 */ /* 0x0003e8000c101106 */
[----:B0-----:R1:W-:Y:S02]  /*02e0*/  @P0 STG.E desc[UR6][R12.64], R15 ;  /* 0x0000000f0c000986 */ /* 0x0013e4000c101906 */
.L_x_3:
[----:B------:R-:W-:Y:S05]  /*02f0*/  BSYNC.RECONVERGENT B1 ;  /* 0x0000000000017941 */ /* 0x000fea0003800200 */
.L_x_2:
[----:B------:R-:W2:Y:S01]  /*0300*/  LDG.E.U8 R6, desc[UR6][R8.64+0x1] ;  /* 0x0000010608067981 */ /* 0x000ea2000c1e1100 */
[----:B------:R-:W-:Y:S01]  /*0310*/  BSSY.RECONVERGENT B1, `(.L_x_4) ;  /* 0x000000a000017945 */ /* 0x000fe20003800200 */
[----:B--2---:R-:W-:-:S13]  /*0320*/  ISETP.NE.AND P0, PT, R6, 0x80, PT ;  /* 0x000000800600780c */ /* 0x004fda0003f05270 */
[----:B------:R-:W-:Y:S05]  /*0330*/  @P0 BRA `(.L_x_5) ;  /* 0x00000000001c0947 */ /* 0x000fea0003800000 */
[----:B------:R-:W2:Y:S01]  /*0340*/  LDG.E.S16 R6, desc[UR6][R10.64+0x2] ;  /* 0x000002060a067981 */ /* 0x000ea2000c1e1700 */
[----:B------:R-:W2:Y:S02]  /*0350*/  LDCU UR4, c[0x0][0x390] ;  /* 0x00007200ff0477ac */ /* 0x000ea40008000800 */
[----:B--2---:R-:W-:-:S13]  /*0360*/  ISETP.GE.AND P0, PT, R6, UR4, PT ;  /* 0x0000000406007c0c */ /* 0x004fda000bf06270 */
[----:B-1----:R-:W0:Y:S01]  /*0370*/  @P0 LDC.64 R12, c[0x0][0x3a0] ;  /* 0x0000e800ff0c0b82 */ /* 0x002e220000000a00 */
[----:B------:R-:W-:Y:S01]  /*0380*/  @P0 IMAD.MOV.U32 R15, RZ, RZ, 0x1 ;  /* 0x00000001ff0f0424 */ /* 0x000fe200078e00ff */
[----:B------:R2:W-:Y:S04]  /*0390*/  @P0 STG.E.U8 desc[UR6][R8.64+0x1], RZ ;  /* 0x000001ff08000986 */ /* 0x0005e8000c101106 */
[----:B0-----:R2:W-:Y:S02]  /*03a0*/  @P0 STG.E desc[UR6][R12.64], R15 ;  /* 0x0000000f0c000986 */ /* 0x0015e4000c101906 */
.L_x_5:
[----:B------:R-:W-:Y:S05]  /*03b0*/  BSYNC.RECONVERGENT B1 ;  /* 0x0000000000017941 */ /* 0x000fea0003800200 */
.L_x_4:
[----:B------:R-:W3:Y:S01]  /*03c0*/  LDG.E.U8 R6, desc[UR6][R8.64+0x2] ;  /* 0x0000020608067981 */ /* 0x000ee2000c1e1100 */
[----:B------:R-:W-:Y:S01]  /*03d0*/  BSSY.RECONVERGENT B1, `(.L_x_6) ;  /* 0x000000a000017945 */ /* 0x000fe20003800200 */
[----:B---3--:R-:W-:-:S13]  /*03e0*/  ISETP.NE.AND P0, PT, R6, 0x80, PT ;  /* 0x000000800600780c */ /* 0x008fda0003f05270 */
[----:B------:R-:W-:Y:S05]  /*03f0*/  @P0 BRA `(.L_x_7) ;  /* 0x00000000001c0947 */ /* 0x000fea0003800000 */
[----:B------:R-:W3:Y:S01]  /*0400*/  LDG.E.S16 R10, desc[UR6][R10.64+0x4] ;  /* 0x000004060a0a7981 */ /* 0x000ee2000c1e1700 */
[----:B------:R-:W3:Y:S02]  /*0410*/  LDCU UR4, c[0x0][0x390] ;  /* 0x00007200ff0477ac */ /* 0x000ee40008000800 */
[----:B---3--:R-:W-:-:S13]  /*0420*/  ISETP.GE.AND P0, PT, R10, UR4, PT ;  /* 0x000000040a007c0c */ /* 0x008fda000bf06270 */
[----:B-12---:R-:W0:Y:S01]  /*0430*/  @P0 LDC.64 R12, c[0x0][0x3a0] ;  /* 0x0000e800ff0c0b82 */ /* 0x006e220000000a00 */
[----:B------:R-:W-:Y:S01]  /*0440*/  @P0 IMAD.MOV.U32 R15, RZ, RZ, 0x1 ;  /* 0x00000001ff0f0424 */ /* 0x000fe200078e00ff */
[----:B------:R3:W-:Y:S04]  /*0450*/  @P0 STG.E.U8 desc[UR6][R8.64+0x2], RZ ;  /* 0x000002ff08000986 */ /* 0x0007e8000c101106 */
[----:B0-----:R3:W-:Y:S02]  /*0460*/  @P0 STG.E desc[UR6][R12.64], R15 ;  /* 0x0000000f0c000986 */ /* 0x0017e4000c101906 */
.L_x_7:
[----:B------:R-:W-:Y:S05]  /*0470*/  BSYNC.RECONVERGENT B1 ;  /* 0x0000000000017941 */ /* 0x000fea0003800200 */
.L_x_6:
[----:B------:R-:W4:Y:S01]  /*0480*/  LDG.E.U8 R6, desc[UR6][R2.64+-0x1] ;  /* 0xffffff0602067981 */ /* 0x000f22000c1e1100 */
[----:B------:R-:W-:Y:S01]  /*0490*/  IMAD.IADD R0, R0, 0x1, R7 ;  /* 0x0000000100007824 */ /* 0x000fe200078e0207 */
[----:B------:R-:W-:Y:S03]  /*04a0*/  BSSY.RECONVERGENT B1, `(.L_x_8) ;  /* 0x000000b000017945 */ /* 0x000fe60003800200 */
[----:B------:R-:W-:Y:S01]  /*04b0*/  IMAD.WIDE R10, R0, 0x2, R4 ;  /* 0x00000002000a7825 */ /* 0x000fe200078e0204 */
[----:B----4-:R-:W-:-:S13]  /*04c0*/  ISETP.NE.AND P0, PT, R6, 0x80, PT ;  /* 0x000000800600780c */ /* 0x010fda0003f05270 */
[----:B------:R-:W-:Y:S05]  /*04d0*/  @P0 BRA `(.L_x_9) ;  /* 0x00000000001c0947 */ /* 0x000fea0003800000 */
[----:B------:R-:W4:Y:S01]  /*04e0*/  LDG.E.S16 R6, desc[UR6][R10.64] ;  /* 0x000000060a067981 */ /* 0x000f22000c1e1700 */
[----:B------:R-:W4:Y:S02]  /*04f0*/  LDCU UR4, c[0x0][0x390] ;  /* 0x00007200ff0477ac */ /* 0x000f240008000800 */
[----:B----4-:R-:W-:-:S13]  /*0500*/  ISETP.GE.AND P0, PT, R6, UR4, PT ;  /* 0x0000000406007c0c */ /* 0x010fda000bf06270 */
[----:B-123--:R-:W0:Y:S01]  /*0510*/  @P0 LDC.64 R8, c[0x0][0x3a0] ;  /* 0x0000e800ff080b82 */ /* 0x00ee220000000a00 */
[----:B------:R-:W-:Y:S01]  /*0520*/  @P0 IMAD.MOV.U32 R13, RZ, RZ, 0x1 ;  /* 0x00000001ff0d0424 */ /* 0x000fe200078e00ff */
[----:B------:R4:W-:Y:S04]  /*0530*/  @P0 STG.E.U8 desc[UR6][R2.64+-0x1], RZ ;  /* 0xffffffff02000986 */ /* 0x0009e8000c101106 */
[----:B0-----:R4:W-:Y:S02]  /*0540*/  @P0 STG.E desc[UR6][R8.64], R13 ;  /* 0x0000000d08000986 */ /* 0x0019e4000c101906 */
.L_x_9:
[----:B------:R-:W-:Y:S05]  /*0550*/  BSYNC.RECONVERGENT B1 ;  /* 0x0000000000017941 */ /* 0x000fea0003800200 */
.L_x_8:
[----:B------:R-:W5:Y:S01]  /*0560*/  LDG.E.U8 R6, desc[UR6][R2.64+0x1] ;  /* 0x0000010602067981 */ /* 0x000f62000c1e1100 */
[----:B-1234-:R-:W-:Y:S01]  /*0570*/  IADD3 R8, P1, PT, R2, R7, RZ ;  /* 0x0000000702087210 */ /* 0x01efe20007f3e0ff */
[----:B------:R-:W-:Y:S03]  /*0580*/  BSSY.RECONVERGENT B1, `(.L_x_10) ;  /* 0x000000b000017945 */ /* 0x000fe60003800200 */
[----:B------:R-:W-:Y:S02]  /*0590*/  LEA.HI.X.SX32 R9, R7, R3, 0x1, P1 ;  /* 0x0000000307097211 */ /* 0x000fe400008f0eff */
[----:B-----5:R-:W-:-:S13]  /*05a0*/  ISETP.NE.AND P0, PT, R6, 0x80, PT ;  /* 0x000000800600780c */ /* 0x020fda0003f05270 */
        /* <DEDUP_REMOVED lines=8> */
.L_x_11:
[----:B------:R-:W-:Y:S05]  /*0630*/  BSYNC.RECONVERGENT B1 ;  /* 0x0000000000017941 */ /* 0x000fea0003800200 */
.L_x_10:
[----:B------:R-:W2:Y:S01]  /*0640*/  LDG.E.U8 R6, desc[UR6][R8.64+-0x1] ;  /* 0xffffff0608067981 */ /* 0x000ea2000c1e1100 */
[----:B------:R-:W-:Y:S01]  /*0650*/  IMAD.IADD R7, R0, 0x1, R7 ;  /* 0x0000000100077824 */ /* 0x000fe200078e0207 */
[----:B------:R-:W-:Y:S03]  /*0660*/  BSSY.RECONVERGENT B1, `(.L_x_12) ;  /* 0x000000b000017945 */ /* 0x000fe60003800200 */
[----:B------:R-:W-:Y:S01]  /*0670*/  IMAD.WIDE R4, R7, 0x2, R4 ;  /* 0x0000000207047825 */ /* 0x000fe200078e0204 */
        /* <DEDUP_REMOVED lines=9> */
.L_x_13:
[----:B------:R-:W-:Y:S05]  /*0710*/  BSYNC.RECONVERGENT B1 ;  /* 0x0000000000017941 */ /* 0x000fea0003800200 */
.L_x_12:
[----:B------:R-:W3:Y:S01]  /*0720*/  LDG.E.U8 R0, desc[UR6][R8.64] ;  /* 0x0000000608007981 */ /* 0x000ee2000c1e1100 */
[----:B------:R-:W-:Y:S01]  /*0730*/  BSSY.RECONVERGENT B1, `(.L_x_14) ;  /* 0x000000a000017945 */ /* 0x000fe20003800200 */
[----:B---3--:R-:W-:-:S13]  /*0740*/  ISETP.NE.AND P0, PT, R0, 0x80, PT ;  /* 0x000000800000780c */ /* 0x008fda0003f05270 */
[----:B------:R-:W-:Y:S05]  /*0750*/  @P0 BRA `(.L_x_15) ;  /* 0x00000000001c0947 */ /* 0x000fea0003800000 */
[----:B------:R-:W3:Y:S01]  /*0760*/  LDG.E.S16 R0, desc[UR6][R4.64+0x2] ;  /* 0x0000020604007981 */ /* 0x000ee2000c1e1700 */
[----:B------:R-:W3:Y:S02]  /*0770*/  LDCU UR4, c[0x0][0x390] ;  /* 0x00007200ff0477ac */ /* 0x000ee40008000800 */
[----:B---3--:R-:W-:-:S13]  /*0780*/  ISETP.GE.AND P0, PT, R0, UR4, PT ;  /* 0x0000000400007c0c */ /* 0x008fda000bf06270 */
[----:B--2---:R-:W0:Y:S01]  /*0790*/  @P0 LDC.64 R6, c[0x0][0x3a0] ;  /* 0x0000e800ff060b82 */ /* 0x004e220000000a00 */
[----:B------:R-:W-:Y:S01]  /*07a0*/  @P0 IMAD.MOV.U32 R11, RZ, RZ, 0x1 ;  /* 0x00000001ff0b0424 */ /* 0x000fe200078e00ff */
[----:B------:R3:W-:Y:S04]  /*07b0*/  @P0 STG.E.U8 desc[UR6][R8.64], RZ ;  /* 0x000000ff08000986 */ /* 0x0007e8000c101106 */
[----:B0-----:R3:W-:Y:S02]  /*07c0*/  @P0 STG.E desc[UR6][R6.64], R11 ;  /* 0x0000000b06000986 */ /* 0x0017e4000c101906 */
.L_x_15:
[----:B------:R-:W-:Y:S05]  /*07d0*/  BSYNC.RECONVERGENT B1 ;  /* 0x0000000000017941 */ /* 0x000fea0003800200 */
.L_x_14:
[----:B------:R-:W4:Y:S02]  /*07e0*/  LDG.E.U8 R0, desc[UR6][R8.64+0x1] ;  /* 0x0000010608007981 */ /* 0x000f24000c1e1100 */
[----:B----4-:R-:W-:-:S13]  /*07f0*/  ISETP.NE.AND P0, PT, R0, 0x80, PT ;  /* 0x000000800000780c */ /* 0x010fda0003f05270 */
[----:B------:R-:W-:Y:S05]  /*0800*/  @P0 BRA `(.L_x_1) ;  /* 0x00000000001c0947 */ /* 0x000fea0003800000 */
[----:B------:R-:W4:Y:S01]  /*0810*/  LDG.E.S16 R4, desc[UR6][R4.64+0x4] ;  /* 0x0000040604047981 */ /* 0x000f22000c1e1700 */
[----:B------:R-:W4:Y:S02]  /*0820*/  LDCU UR4, c[0x0][0x390] ;  /* 0x00007200ff0477ac */ /* 0x000f240008000800 */
[----:B----4-:R-:W-:-:S13]  /*0830*/  ISETP.GE.AND P0, PT, R4, UR4, PT ;  /* 0x0000000404007c0c */ /* 0x010fda000bf06270 */
[----:B--23--:R-:W0:Y:S01]  /*0840*/  @P0 LDC.64 R6, c[0x0][0x3a0] ;  /* 0x0000e800ff060b82 */ /* 0x00ce220000000a00 */
[----:B------:R-:W-:Y:S01]  /*0850*/  @P0 IMAD.MOV.U32 R11, RZ, RZ, 0x1 ;  /* 0x00000001ff0b0424 */ /* 0x000fe200078e00ff */
[----:B------:R4:W-:Y:S04]  /*0860*/  @P0 STG.E.U8 desc[UR6][R8.64+0x1], RZ ;  /* 0x000001ff08000986 */ /* 0x0009e8000c101106 */
[----:B0-----:R4:W-:Y:S02]  /*0870*/  @P0 STG.E desc[UR6][R6.64], R11 ;  /* 0x0000000b06000986 */ /* 0x0019e4000c101906 */
.L_x_1:
[----:B------:R-:W-:Y:S05]  /*0880*/  BSYNC.RECONVERGENT B0 ;  /* 0x0000000000007941 */ /* 0x000fea0003800200 */
.L_x_0:
[----:B------:R-:W0:Y:S02]  /*0890*/  LDCU.U8 UR4, c[0x0][0x3a8] ;  /* 0x00007500ff0477ac */ /* 0x000e240008000000 */
[----:B0-----:R-:W-:-:S06]  /*08a0*/  UPRMT UR4, UR4, 0x8880, URZ ;  /* 0x0000888004047896 */ /* 0x001fcc00080000ff */
[----:B------:R-:W-:-:S13]  /*08b0*/  ISETP.NE.AND P0, PT, RZ, UR4, PT ;  /* 0x00000004ff007c0c */ /* 0x000fda000bf05270 */
[----:B------:R-:W-:Y:S05]  /*08c0*/  @!P0 EXIT ;  /* 0x000000000000894d */ /* 0x000fea0003800000 */
[----:B------:R-:W5:Y:S02]  /*08d0*/  LDG.E.U8 R0, desc[UR6][R2.64] ;  /* 0x0000000602007981 */ /* 0x000f64000c1e1100 */
[----:B-----5:R-:W-:-:S13]  /*08e0*/  ISETP.NE.AND P0, PT, R0, 0x80, PT ;  /* 0x000000800000780c */ /* 0x020fda0003f05270 */
[----:B------:R-:W-:Y:S05]  /*08f0*/  @P0 EXIT ;  /* 0x000000000000094d */ /* 0x000fea0003800000 */
[----:B------:R-:W-:-:S05]  /*0900*/  IMAD.MOV.U32 R0, RZ, RZ, 0xff ;  /* 0x000000ffff007424 */ /* 0x000fca00078e00ff */
[----:B------:R-:W-:Y:S01]  /*0910*/  STG.E.U8 desc[UR6][R2.64], R0 ;  /* 0x0000000002007986 */ /* 0x000fe2000c101106 */
[----:B------:R-:W-:Y:S05]  /*0920*/  EXIT ;  /* 0x000000000000794d */ /* 0x000fea0003800000 */
.L_x_16:
[----:B------:R-:W-:-:S00]  /*0930*/  BRA `(.L_x_16) ;  /* 0xfffffffc00fc7947 */ /* 0x000fc0000383ffff */
[----:B------:R-:W-:-:S00]  /*0940*/  NOP ;  /* 0x0000000000007918 */ /* 0x000fc00000000000 */
        /* <DEDUP_REMOVED lines=11> */
.L_x_47:


//--------------------- .text._Z19non_max_supp_kernelPsS_S_iiPh --------------------------
	.section	.text._Z19non_max_supp_kernelPsS_S_iiPh,"ax",@progbits
	.align	128
        .global         _Z19non_max_supp_kernelPsS_S_iiPh
        .type           _Z19non_max_supp_kernelPsS_S_iiPh,@function
        .size           _Z19non_max_supp_kernelPsS_S_iiPh,(.L_x_46 - _Z19non_max_supp_kernelPsS_S_iiPh)
        .other          _Z19non_max_supp_kernelPsS_S_iiPh,@"STO_CUDA_ENTRY STV_DEFAULT"
_Z19non_max_supp_kernelPsS_S_iiPh:
.text._Z19non_max_supp_kernelPsS_S_iiPh:
[----:B------:R-:W-:Y:S01]  /*0000*/  LDC R1, c[0x0][0x37c] ;  /* 0x0000df00ff017b82 */ /* 0x000fe20000000800 */
[----:B------:R-:W0:Y:S07]  /*0010*/  S2R R0, SR_TID.Y ;  /* 0x0000000000007919 */ /* 0x000e2e0000002200 */
[----:B------:R-:W1:Y:S01]  /*0020*/  LDC R2, c[0x0][0x360] ;  /* 0x0000d800ff027b82 */ /* 0x000e620000000800 */
[----:B------:R-:W1:Y:S07]  /*0030*/  S2R R5, SR_TID.X ;  /* 0x0000000000057919 */ /* 0x000e6e0000002100 */
[----:B------:R-:W0:Y:S08]  /*0040*/  S2UR UR5, SR_CTAID.Y ;  /* 0x00000000000579c3 */ /* 0x000e300000002600 */
[----:B------:R-:W0:Y:S08]  /*0050*/  LDC R3, c[0x0][0x364] ;  /* 0x0000d900ff037b82 */ /* 0x000e300000000800 */
[----:B------:R-:W2:Y:S08]  /*0060*/  LDC.64 R6, c[0x0][0x398] ;  /* 0x0000e600ff067b82 */ /* 0x000eb00000000a00 */
[----:B------:R-:W1:Y:S01]  /*0070*/  S2UR UR4, SR_CTAID.X ;  /* 0x00000000000479c3 */ /* 0x000e620000002500 */
[----:B0-----:R-:W-:-:S02]  /*0080*/  IMAD R3, R3, UR5, R0 ;  /* 0x0000000503037c24 */ /* 0x001fc4000f8e0200 */
[----:B--2---:R-:W-:Y:S02]  /*0090*/  VIADD R0, R6, 0xffffffff ;  /* 0xffffffff06007836 */ /* 0x004fe40000000000 */
[----:B------:R-:W-:-:S03]  /*00a0*/  VIADD R9, R7, 0xffffffff ;  /* 0xffffffff07097836 */ /* 0x000fc60000000000 */
[----:B------:R-:W-:Y:S01]  /*00b0*/  ISETP.GE.AND P0, PT, R3, R0, PT ;  /* 0x000000000300720c */ /* 0x000fe20003f06270 */
[----:B-1----:R-:W-:-:S03]  /*00c0*/  IMAD R0, R2, UR4, R5 ;  /* 0x0000000402007c24 */ /* 0x002fc6000f8e0205 */
[C---:B------:R-:W-:Y:S01]  /*00d0*/  ISETP.NE.AND P0, PT, R3.reuse, RZ, !P0 ;  /* 0x000000ff0300720c */ /* 0x040fe20004705270 */
[----:B------:R-:W0:Y:S01]  /*00e0*/  LDCU.64 UR4, c[0x0][0x358] ;  /* 0x00006b00ff0477ac */ /* 0x000e220008000a00 */
[----:B------:R-:W-:Y:S01]  /*00f0*/  IMAD R2, R3, R7, R0 ;  /* 0x0000000703027224 */ /* 0x000fe200078e0200 */
[C---:B------:R-:W-:Y:S02]  /*0100*/  ISETP.LT.AND P1, PT, R0.reuse, R9, PT ;  /* 0x000000090000720c */ /* 0x040fe40003f21270 */
[----:B------:R-:W-:-:S13]  /*0110*/  ISETP.GT.AND P0, PT, R0, RZ, P0 ;  /* 0x000000ff0000720c */ /* 0x000fda0000704270 */
[----:B------:R-:W-:Y:S05]  /*0120*/  @P0 BRA P1, `(.L_x_17) ;  /* 0x0000000000200947 */ /* 0x000fea0000800000 */
[----:B------:R-:W-:-:S04]  /*0130*/  ISETP.GE.AND P0, PT, R0, R7, PT ;  /* 0x000000070000720c */ /* 0x000fc80003f06270 */
[----:B------:R-:W-:-:S13]  /*0140*/  ISETP.GE.OR P0, PT, R3, R6, P0 ;  /* 0x000000060300720c */ /* 0x000fda0000706670 */
[----:B0-----:R-:W-:Y:S05]  /*0150*/  @P0 EXIT ;  /* 0x000000000000094d */ /* 0x001fea0003800000 */
[----:B------:R-:W0:Y:S02]  /*0160*/  LDCU.64 UR6, c[0x0][0x3a0] ;  /* 0x00007400ff0677ac */ /* 0x000e240008000a00 */
[----:B0-----:R-:W-:-:S04]  /*0170*/  IADD3 R4, P0, PT, R2, UR6, RZ ;  /* 0x0000000602047c10 */ /* 0x001fc8000ff1e0ff */
[----:B------:R-:W-:-:S05]  /*0180*/  LEA.HI.X.SX32 R5, R2, UR7, 0x1, P0 ;  /* 0x0000000702057c11 */ /* 0x000fca00080f0eff */
[----:B------:R-:W-:Y:S01]  /*0190*/  STG.E.U8 desc[UR4][R4.64], RZ ;  /* 0x000000ff04007986 */ /* 0x000fe2000c101104 */
[----:B------:R-:W-:Y:S05]  /*01a0*/  EXIT ;  /* 0x000000000000794d */ /* 0x000fea0003800000 */
.L_x_17:
[----:B------:R-:W1:Y:S02]  /*01b0*/  LDC.64 R4, c[0x0][0x380] ;  /* 0x0000e000ff047b82 */ /* 0x000e640000000a00 */
[----:B-1----:R-:W-:-:S05]  /*01c0*/  IMAD.WIDE R4, R2, 0x2, R4 ;  /* 0x0000000202047825 */ /* 0x002fca00078e0204 */
[----:B0-----:R-:W2:Y:S01]  /*01d0*/  LDG.E.U16 R6, desc[UR4][R4.64] ;  /* 0x0000000404067981 */ /* 0x001ea2000c1e1500 */
[----:B------:R-:W-:Y:S01]  /*01e0*/  IMAD.MOV.U32 R0, RZ, RZ, 0xff ;  /* 0x000000ffff007424 */ /* 0x000fe200078e00ff */
[----:B--2---:R-:W-:-:S13]  /*01f0*/  ISETP.NE.AND P0, PT, R6, RZ, PT ;  /* 0x000000ff0600720c */ /* 0x004fda0003f05270 */
[----:B------:R-:W0:Y:S02]  /*0200*/  @!P0 LDC.64 R10, c[0x0][0x3a0] ;  /* 0x0000e800ff0a8b82 */ /* 0x000e240000000a00 */
[----:B0-----:R-:W-:-:S04]  /*0210*/  @!P0 IADD3 R10, P1, PT, R2, R10, RZ ;  /* 0x0000000a020a8210 */ /* 0x001fc80007f3e0ff */
[----:B------:R-:W-:-:S05]  /*0220*/  @!P0 LEA.HI.X.SX32 R11, R2, R11, 0x1, P1 ;  /* 0x0000000b020b8211 */ /* 0x000fca00008f0eff */
[----:B------:R0:W-:Y:S01]  /*0230*/  @!P0 STG.E.U8 desc[UR4][R10.64], R0 ;  /* 0x000000000a008986 */ /* 0x0001e2000c101104 */
[----:B------:R-:W-:Y:S05]  /*0240*/  @!P0 EXIT ;  /* 0x000000000000894d */ /* 0x000fea0003800000 */
[----:B------:R-:W1:Y:S08]  /*0250*/  LDC.64 R12, c[0x0][0x388] ;  /* 0x0000e200ff0c7b82 */ /* 0x000e700000000a00 */
[----:B0-----:R-:W0:Y:S01]  /*0260*/  LDC.64 R10, c[0x0][0x390] ;  /* 0x0000e400ff0a7b82 */ /* 0x001e220000000a00 */
[----:B-1----:R-:W-:-:S05]  /*0270*/  IMAD.WIDE R12, R2, 0x2, R12 ;  /* 0x00000002020c7825 */ /* 0x002fca00078e020c */
[----:B------:R-:W2:Y:S01]  /*0280*/  LDG.E.U16 R8, desc[UR4][R12.64] ;  /* 0x000000040c087981 */ /* 0x000ea2000c1e1500 */
[----:B0-----:R-:W-:-:S06]  /*0290*/  IMAD.WIDE R10, R2, 0x2, R10 ;  /* 0x00000002020a7825 */ /* 0x001fcc00078e020a */
[----:B------:R0:W5:Y:S01]  /*02a0*/  LDG.E.U16 R11, desc[UR4][R10.64] ;  /* 0x000000040a0b7981 */ /* 0x000162000c1e1500 */
[----:B------:R-:W1:Y:S01]  /*02b0*/  I2F.S16 R3, R6 ;  /* 0x0000000600037306 */ /* 0x000e620000101400 */
[----:B------:R-:W-:Y:S07]  /*02c0*/  BSSY.RECONVERGENT B0, `(.L_x_18) ;  /* 0x000000e000007945 */ /* 0x000fee0003800200 */
[----:B-1----:R-:W1:Y:S02]  /*02d0*/  MUFU.RCP R14, R3 ;  /* 0x00000003000e7308 */ /* 0x002e640000001000 */
[----:B-1----:R-:W-:-:S04]  /*02e0*/  FFMA R7, -R3, R14, 1 ;  /* 0x3f80000003077423 */ /* 0x002fc8000000010e */
[----:B------:R-:W-:Y:S02]  /*02f0*/  FFMA R7, R14, R7, R14 ;  /* 0x000000070e077223 */ /* 0x000fe4000000000e */
[----:B--2---:R-:W1:Y:S08]  /*0300*/  I2F.S16 R0, R8 ;  /* 0x0000000800007306 */ /* 0x004e700000101400 */
[----:B-1----:R-:W1:Y:S01]  /*0310*/  FCHK P0, -R0, R3 ;  /* 0x0000000300007302 */ /* 0x002e620000000100 */
[----:B------:R-:W-:-:S04]  /*0320*/  FFMA R14, -R0, R7, RZ ;  /* 0x00000007000e7223 */ /* 0x000fc800000001ff */
[----:B------:R-:W-:-:S04]  /*0330*/  FFMA R12, -R3, R14, -R0 ;  /* 0x0000000e030c7223 */ /* 0x000fc80000000900 */
[----:B------:R-:W-:Y:S01]  /*0340*/  FFMA R7, R7, R12, R14 ;  /* 0x0000000c07077223 */ /* 0x000fe2000000000e */
[----:B01----:R-:W-:Y:S06]  /*0350*/  @!P0 BRA `(.L_x_19) ;  /* 0x0000000000108947 */ /* 0x003fec0003800000 */
[----:B------:R-:W-:Y:S01]  /*0360*/  FADD R0, -R0, -RZ ;  /* 0x800000ff00007221 */ /* 0x000fe20000000100 */
[----:B------:R-:W-:-:S07]  /*0370*/  MOV R10, 0x390 ;  /* 0x00000390000a7802 */ /* 0x000fce0000000f00 */
[----:B-----5:R-:W-:Y:S05]  /*0380*/  CALL.REL.NOINC `($__internal_0_$__cuda_sm3x_div_rn_noftz_f32_slowpath) ;  /* 0x0000000c002c7944 */ /* 0x020fea0003c00000 */
[----:B------:R-:W-:-:S07]  /*0390*/  IMAD.MOV.U32 R7, RZ, RZ, R0 ;  /* 0x000000ffff077224 */ /* 0x000fce00078e0000 */
.L_x_19:
[----:B------:R-:W-:Y:S05]  /*03a0*/  BSYNC.RECONVERGENT B0 ;  /* 0x0000000000007941 */ /* 0x000fea0003800200 */
.L_x_18:
[----:B------:R-:W0:Y:S01]  /*03b0*/  MUFU.RCP R0, R3 ;  /* 0x0000000300007308 */ /* 0x000e220000001000 */
[----:B------:R-:W-:Y:S07]  /*03c0*/  BSSY.RECONVERGENT B0, `(.L_x_20) ;  /* 0x000000c000007945 */ /* 0x000fee0003800200 */
[----:B-----5:R-:W1:Y:S01]  /*03d0*/  I2F.S16 R10, R11 ;  /* 0x0000000b000a7306 */ /* 0x020e620000101400 */
[----:B0-----:R-:W-:-:S04]  /*03e0*/  FFMA R13, -R3, R0, 1 ;  /* 0x3f800000030d7423 */ /* 0x001fc80000000100 */
[----:B------:R-:W-:-:S03]  /*03f0*/  FFMA R0, R0, R13, R0 ;  /* 0x0000000d00007223 */ /* 0x000fc60000000000 */
[----:B-1----:R-:W0:Y:S01]  /*0400*/  FCHK P0, R10, R3 ;  /* 0x000000030a007302 */ /* 0x002e220000000000 */
[----:B------:R-:W-:-:S04]  /*0410*/  FFMA R13, R0, R10, RZ ;  /* 0x0000000a000d7223 */ /* 0x000fc800000000ff */
[----:B------:R-:W-:-:S04]  /*0420*/  FFMA R12, -R3, R13, R10 ;  /* 0x0000000d030c7223 */ /* 0x000fc8000000010a */
[----:B------:R-:W-:Y:S01]  /*0430*/  FFMA R0, R0, R12, R13 ;  /* 0x0000000c00007223 */ /* 0x000fe2000000000d */
[----:B0-----:R-:W-:Y:S06]  /*0440*/  @!P0 BRA `(.L_x_21) ;  /* 0x00000000000c8947 */ /* 0x001fec0003800000 */
[----:B------:R-:W-:Y:S01]  /*0450*/  IMAD.MOV.U32 R0, RZ, RZ, R10 ;  /* 0x000000ffff007224 */ /* 0x000fe200078e000a */
[----:B------:R-:W-:-:S07]  /*0460*/  MOV R10, 0x480 ;  /* 0x00000480000a7802 */ /* 0x000fce0000000f00 */
[----:B------:R-:W-:Y:S05]  /*0470*/  CALL.REL.NOINC `($__internal_0_$__cuda_sm3x_div_rn_noftz_f32_slowpath) ;  /* 0x0000000800f07944 */ /* 0x000fea0003c00000 */
.L_x_21:
[----:B------:R-:W-:Y:S05]  /*0480*/  BSYNC.RECONVERGENT B0 ;  /* 0x0000000000007941 */ /* 0x000fea0003800200 */
.L_x_20:
[----:B------:R-:W-:Y:S01]  /*0490*/  PRMT R3, R8, 0x9910, RZ ;  /* 0x0000991008037816 */ /* 0x000fe200000000ff */
[----:B------:R-:W-:Y:S03]  /*04a0*/  BSSY.RECONVERGENT B0, `(.L_x_22) ;  /* 0x000009d000007945 */ /* 0x000fe60003800200 */
[----:B------:R-:W-:-:S13]  /*04b0*/  ISETP.GE.AND P0, PT, R3, RZ, PT ;  /* 0x000000ff0300720c */ /* 0x000fda0003f06270 */
[----:B------:R-:W-:Y:S05]  /*04c0*/  @!P0 BRA `(.L_x_23) ;  /* 0x0000000400388947 */ /* 0x000fea0003800000 */
[----:B------:R-:W-:-:S04]  /*04d0*/  PRMT R3, R11, 0x9910, RZ ;  /* 0x000099100b037816 */ /* 0x000fc800000000ff */
[----:B------:R-:W-:-:S13]  /*04e0*/  ISETP.GE.AND P0, PT, R3, RZ, PT ;  /* 0x000000ff0300720c */ /* 0x000fda0003f06270 */
[----:B------:R-:W-:Y:S05]  /*04f0*/  @!P0 BRA `(.L_x_24) ;  /* 0x0000000000a48947 */ /* 0x000fea0003800000 */
[----:B------:R-:W-:-:S13]  /*0500*/  ISETP.GE.U32.AND P0, PT, R8, R11, PT ;  /* 0x0000000b0800720c */ /* 0x000fda0003f06070 */
[----:B------:R-:W-:Y:S05]  /*0510*/  @!P0 BRA `(.L_x_25) ;  /* 0x0000000000548947 */ /* 0x000fea0003800000 */
[----:B------:R-:W0:Y:S02]  /*0520*/  LDC R13, c[0x0][0x39c] ;  /* 0x0000e700ff0d7b82 */ /* 0x000e240000000800 */
[----:B0-----:R-:W-:-:S03]  /*0530*/  IMAD.WIDE R8, R13, 0x2, RZ ;  /* 0x000000020d087825 */ /* 0x001fc600078e02ff */
[----:B------:R-:W-:Y:S02]  /*0540*/  LOP3.LUT R15, R8, 0xfffffffe, RZ, 0x3c, !PT ;  /* 0xfffffffe080f7812 */ /* 0x000fe400078e3cff */
[----:B------:R-:W-:Y:S01]  /*0550*/  LOP3.LUT R9, RZ, R9, RZ, 0x33, !PT ;  /* 0x00000009ff097212 */ /* 0x000fe200078e33ff */
[----:B------:R-:W2:Y:S01]  /*0560*/  LDG.E.S16 R8, desc[UR4][R4.64+0x2] ;  /* 0x0000020404087981 */ /* 0x000ea2000c1e1700 */
[----:B------:R-:W-:-:S05]  /*0570*/  IADD3 R14, P0, PT, R4, R15, RZ ;  /* 0x0000000f040e7210 */ /* 0x000fca0007f1e0ff */
[----:B------:R-:W-:Y:S02]  /*0580*/  IMAD.X R15, R5, 0x1, R9, P0 ;  /* 0x00000001050f7824 */ /* 0x000fe400000e0609 */
[----:B------:R-:W3:Y:S04]  /*0590*/  LDG.E.S16 R9, desc[UR4][R4.64+-0x2] ;  /* 0xfffffe0404097981 */ /* 0x000ee8000c1e1700 */
[----:B------:R-:W3:Y:S01]  /*05a0*/  LDG.E.S16 R14, desc[UR4][R14.64] ;  /* 0x000000040e0e7981 */ /* 0x000ee2000c1e1700 */
[----:B------:R-:W-:-:S05]  /*05b0*/  IADD3 R13, PT, PT, R13, 0x1, RZ ;  /* 0x000000010d0d7810 */ /* 0x000fca0007ffe0ff */
[----:B------:R-:W-:-:S05]  /*05c0*/  IMAD.WIDE R12, R13, 0x2, R4 ;  /* 0x000000020d0c7825 */ /* 0x000fca00078e0204 */
[----:B------:R0:W5:Y:S01]  /*05d0*/  LDG.E.S16 R3, desc[UR4][R12.64] ;  /* 0x000000040c037981 */ /* 0x000162000c1e1700 */
[----:B------:R-:W-:Y:S01]  /*05e0*/  PRMT R10, R6, 0x9910, RZ ;  /* 0x00009910060a7816 */ /* 0x000fe200000000ff */
[----:B---3--:R-:W-:-:S04]  /*05f0*/  IMAD.IADD R6, R14, 0x1, -R9 ;  /* 0x000000010e067824 */ /* 0x008fc800078e0a09 */
[----:B------:R-:W-:Y:S01]  /*0600*/  IMAD.IADD R9, R10, 0x1, -R9 ;  /* 0x000000010a097824 */ /* 0x000fe200078e0a09 */
[----:B------:R-:W-:-:S04]  /*0610*/  I2FP.F32.S32 R11, R6 ;  /* 0x00000006000b7245 */ /* 0x000fc80000201400 */
[----:B------:R-:W-:Y:S01]  /*0620*/  I2FP.F32.S32 R6, R9 ;  /* 0x0000000900067245 */ /* 0x000fe20000201400 */
[----:B------:R-:W-:Y:S01]  /*0630*/  FMUL R11, R11, R0 ;  /* 0x000000000b0b7220 */ /* 0x000fe20000400000 */
[----:B--2---:R-:W-:-:S03]  /*0640*/  IMAD.MOV.U32 R9, RZ, RZ, R8 ;  /* 0x000000ffff097224 */ /* 0x004fc600078e0008 */
[----:B------:R-:W-:Y:S01]  /*0650*/  FFMA R6, R6, R7, R11 ;  /* 0x0000000706067223 */ /* 0x000fe2000000000b */
[----:B0-----:R-:W-:Y:S06]  /*0660*/  BRA `(.L_x_26) ;  /* 0x0000000800007947 */ /* 0x001fec0003800000 */
.L_x_25:
[----:B------:R-:W0:Y:S08]  /*0670*/  LDC R9, c[0x0][0x39c] ;  /* 0x0000e700ff097b82 */ /* 0x000e300000000800 */
[----:B------:R-:W1:Y:S01]  /*0680*/  LDC.64 R10, c[0x0][0x380] ;  /* 0x0000e000ff0a7b82 */ /* 0x000e620000000a00 */
[----:B0-----:R-:W-:-:S04]  /*0690*/  IMAD.IADD R3, R2, 0x1, -R9 ;  /* 0x0000000102037824 */ /* 0x001fc800078e0a09 */
[----:B-1----:R-:W-:-:S05]  /*06a0*/  IMAD.WIDE R10, R3, 0x2, R10 ;  /* 0x00000002030a7825 */ /* 0x002fca00078e020a */
[----:B------:R-:W2:Y:S04]  /*06b0*/  LDG.E.S16 R13, desc[UR4][R10.64] ;  /* 0x000000040a0d7981 */ /* 0x000ea8000c1e1700 */
[----:B------:R-:W2:Y:S01]  /*06c0*/  LDG.E.S16 R12, desc[UR4][R10.64+-0x2] ;  /* 0xfffffe040a0c7981 */ /* 0x000ea2000c1e1700 */
[----:B------:R-:W-:-:S05]  /*06d0*/  IMAD.WIDE R4, R9, 0x2, R4 ;  /* 0x0000000209047825 */ /* 0x000fca00078e0204 */
[----:B------:R-:W3:Y:S04]  /*06e0*/  LDG.E.S16 R3, desc[UR4][R4.64] ;  /* 0x0000000404037981 */ /* 0x000ee8000c1e1700 */
[----:B------:R0:W5:Y:S01]  /*06f0*/  LDG.E.S16 R9, desc[UR4][R4.64+0x2] ;  /* 0x0000020404097981 */ /* 0x000162000c1e1700 */
[----:B------:R-:W-:Y:S01]  /*0700*/  PRMT R8, R6, 0x9910, RZ ;  /* 0x0000991006087816 */ /* 0x000fe200000000ff */
[----:B--2---:R-:W-:-:S03]  /*0710*/  IMAD.IADD R12, R13, 0x1, -R12 ;  /* 0x000000010d0c7824 */ /* 0x004fc600078e0a0c */
[----:B------:R-:W-:Y:S02]  /*0720*/  IADD3 R13, PT, PT, -R8, R13, RZ ;  /* 0x0000000d080d7210 */ /* 0x000fe40007ffe1ff */
[----:B------:R-:W-:Y:S01]  /*0730*/  I2FP.F32.S32 R12, R12 ;  /* 0x0000000c000c7245 */ /* 0x000fe20000201400 */
[----:B---3--:R-:W-:Y:S01]  /*0740*/  IMAD.MOV.U32 R10, RZ, RZ, R3 ;  /* 0x000000ffff0a7224 */ /* 0x008fe200078e0003 */
[----:B------:R-:W-:-:S03]  /*0750*/  I2FP.F32.S32 R6, R13 ;  /* 0x0000000d00067245 */ /* 0x000fc60000201400 */
[----:B------:R-:W-:-:S04]  /*0760*/  FMUL R13, R12, R7 ;  /* 0x000000070c0d7220 */ /* 0x000fc80000400000 */
[----:B------:R-:W-:Y:S01]  /*0770*/  FFMA R6, R6, R0, R13 ;  /* 0x0000000006067223 */ /* 0x000fe2000000000d */
[----:B0-----:R-:W-:Y:S06]  /*0780*/  BRA `(.L_x_26) ;  /* 0x0000000400b87947 */ /* 0x001fec0003800000 */
.L_x_24:
[----:B------:R-:W0:Y:S08]  /*0790*/  LDC R17, c[0x0][0x39c] ;  /* 0x0000e700ff117b82 */ /* 0x000e300000000800 */
[----:B------:R-:W1:Y:S01]  /*07a0*/  LDC.64 R10, c[0x0][0x380] ;  /* 0x0000e000ff0a7b82 */ /* 0x000e620000000a00 */
[----:B0-----:R-:W-:-:S04]  /*07b0*/  IMAD.IADD R13, R2, 0x1, -R17 ;  /* 0x00000001020d7824 */ /* 0x001fc800078e0a11 */
[----:B-1----:R-:W-:-:S05]  /*07c0*/  IMAD.WIDE R10, R13, 0x2, R10 ;  /* 0x000000020d0a7825 */ /* 0x002fca00078e020a */
[----:B------:R-:W2:Y:S01]  /*07d0*/  LDG.E.S16 R12, desc[UR4][R10.64+0x2] ;  /* 0x000002040a0c7981 */ /* 0x000ea2000c1e1700 */
[----:B------:R-:W-:-:S05]  /*07e0*/  IMAD.MOV R3, RZ, RZ, -R3 ;  /* 0x000000ffff037224 */ /* 0x000fca00078e0a03 */
[----:B------:R-:W-:-:S13]  /*07f0*/  ISETP.GE.U32.AND P0, PT, R8, R3, PT ;  /* 0x000000030800720c */ /* 0x000fda0003f06070 */
[--C-:B------:R-:W-:Y:S01]  /*0800*/  @P0 IMAD.WIDE R14, R9, 0x2, R4.reuse ;  /* 0x00000002090e0825 */ /* 0x100fe200078e0204 */
[----:B------:R-:W3:Y:S03]  /*0810*/  @P0 LDG.E.S16 R19, desc[UR4][R4.64+-0x2] ;  /* 0xfffffe0404130981 */ /* 0x000ee6000c1e1700 */
[----:B------:R-:W-:Y:S01]  /*0820*/  @!P0 IMAD.WIDE R16, R17, 0x2, R4 ;  /* 0x0000000211108825 */ /* 0x000fe200078e0204 */
[----:B------:R-:W4:Y:S04]  /*0830*/  @P0 LDG.E.S16 R9, desc[UR4][R4.64+0x2] ;  /* 0x0000020404090981 */ /* 0x000f28000c1e1700 */
[----:B------:R-:W3:Y:S04]  /*0840*/  @P0 LDG.E.S16 R14, desc[UR4][R14.64] ;  /* 0x000000040e0e0981 */ /* 0x000ee8000c1e1700 */
[----:B------:R-:W5:Y:S04]  /*0850*/  @!P0 LDG.E.S16 R18, desc[UR4][R16.64] ;  /* 0x0000000410128981 */ /* 0x000f68000c1e1700 */
[----:B------:R-:W4:Y:S01]  /*0860*/  @!P0 LDG.E.S16 R13, desc[UR4][R16.64+-0x2] ;  /* 0xfffffe04100d8981 */ /* 0x000f22000c1e1700 */
[----:B--2---:R-:W-:-:S06]  /*0870*/  @P0 IMAD.MOV.U32 R8, RZ, RZ, R12 ;  /* 0x000000ffff080224 */ /* 0x004fcc00078e000c */
[----:B------:R0:W2:Y:S02]  /*0880*/  @!P0 LDG.E.S16 R8, desc[UR4][R10.64] ;  /* 0x000000040a088981 */ /* 0x0000a4000c1e1700 */
[----:B0-----:R-:W-:Y:S01]  /*0890*/  PRMT R10, R6, 0x9910, RZ ;  /* 0x00009910060a7816 */ /* 0x001fe200000000ff */
[----:B---3--:R-:W-:-:S03]  /*08a0*/  @P0 IMAD.IADD R3, R19, 0x1, -R14 ;  /* 0x0000000113030824 */ /* 0x008fc600078e0a0e */
[----:B------:R-:W-:Y:S01]  /*08b0*/  @P0 IADD3 R19, PT, PT, -R19, R10, RZ ;  /* 0x0000000a13130210 */ /* 0x000fe20007ffe1ff */
[----:B-----5:R-:W-:Y:S02]  /*08c0*/  @!P0 IMAD.IADD R5, R10, 0x1, -R18 ;  /* 0x000000010a058824 */ /* 0x020fe400078e0a12 */
[----:B----4-:R-:W-:Y:S01]  /*08d0*/  @!P0 IMAD.IADD R13, R18, 0x1, -R13 ;  /* 0x00000001120d8824 */ /* 0x010fe200078e0a0d */
[----:B------:R-:W-:-:S04]  /*08e0*/  @P0 I2FP.F32.S32 R3, R3 ;  /* 0x0000000300030245 */ /* 0x000fc80000201400 */
[----:B------:R-:W-:Y:S01]  /*08f0*/  @!P0 I2FP.F32.S32 R4, R13 ;  /* 0x0000000d00048245 */ /* 0x000fe20000201400 */
[-C--:B------:R-:W-:Y:S01]  /*0900*/  @P0 FMUL R6, R3, R0.reuse ;  /* 0x0000000003060220 */ /* 0x080fe20000400000 */
[----:B------:R-:W-:Y:S02]  /*0910*/  @P0 I2FP.F32.S32 R19, R19 ;  /* 0x0000001300130245 */ /* 0x000fe40000201400 */
[----:B------:R-:W-:Y:S01]  /*0920*/  @!P0 I2FP.F32.S32 R14, R5 ;  /* 0x00000005000e8245 */ /* 0x000fe20000201400 */
[-C--:B------:R-:W-:Y:S01]  /*0930*/  @!P0 FMUL R5, R4, R7.reuse ;  /* 0x0000000704058220 */ /* 0x080fe20000400000 */
[----:B------:R-:W-:Y:S02]  /*0940*/  @P0 IMAD.MOV.U32 R3, RZ, RZ, R9 ;  /* 0x000000ffff030224 */ /* 0x000fe400078e0009 */
[----:B------:R-:W-:Y:S01]  /*0950*/  @P0 FFMA R6, R19, R7, R6 ;  /* 0x0000000713060223 */ /* 0x000fe20000000006 */
[----:B------:R-:W-:Y:S02]  /*0960*/  @!P0 IMAD.MOV.U32 R3, RZ, RZ, R10 ;  /* 0x000000ffff038224 */ /* 0x000fe400078e000a */
[----:B------:R-:W-:Y:S01]  /*0970*/  @!P0 FFMA R6, R14, R0, R5 ;  /* 0x000000000e068223 */ /* 0x000fe20000000005 */
[----:B------:R-:W-:Y:S01]  /*0980*/  @!P0 IMAD.MOV.U32 R9, RZ, RZ, R12 ;  /* 0x000000ffff098224 */ /* 0x000fe200078e000c */
[----:B--2---:R-:W-:Y:S01]  /*0990*/  @!P0 MOV R10, R8 ;  /* 0x00000008000a8202 */ /* 0x004fe20000000f00 */
[----:B------:R-:W-:Y:S06]  /*09a0*/  BRA `(.L_x_26) ;  /* 0x0000000400307947 */ /* 0x000fec0003800000 */
.L_x_23:
[----:B------:R-:W-:-:S04]  /*09b0*/  PRMT R10, R11, 0x9910, RZ ;  /* 0x000099100b0a7816 */ /* 0x000fc800000000ff */
[----:B------:R-:W-:-:S13]  /*09c0*/  ISETP.GE.AND P0, PT, R10, RZ, PT ;  /* 0x000000ff0a00720c */ /* 0x000fda0003f06270 */
[----:B------:R-:W-:Y:S05]  /*09d0*/  @!P0 BRA `(.L_x_27) ;  /* 0x0000000000848947 */ /* 0x000fea0003800000 */
[----:B------:R-:W-:Y:S01]  /*09e0*/  IMAD.MOV R8, RZ, RZ, -R3 ;  /* 0x000000ffff087224 */ /* 0x000fe200078e0a03 */
[----:B------:R-:W0:Y:S04]  /*09f0*/  LDC R17, c[0x0][0x39c] ;  /* 0x0000e700ff117b82 */ /* 0x000e280000000800 */
[----:B------:R-:W-:-:S13]  /*0a00*/  ISETP.GE.U32.AND P0, PT, R8, R11, PT ;  /* 0x0000000b0800720c */ /* 0x000fda0003f06070 */
[----:B------:R-:W-:Y:S01]  /*0a10*/  @P0 IMAD.WIDE R14, R9, 0x2, R4 ;  /* 0x00000002090e0825 */ /* 0x000fe200078e0204 */
[----:B------:R-:W2:Y:S01]  /*0a20*/  @P0 LDG.E.S16 R10, desc[UR4][R4.64+-0x2] ;  /* 0xfffffe04040a0981 */ /* 0x000ea2000c1e1700 */
[----:B------:R-:W1:Y:S03]  /*0a30*/  LDC.64 R8, c[0x0][0x380] ;  /* 0x0000e000ff087b82 */ /* 0x000e660000000a00 */
[----:B------:R3:W5:Y:S01]  /*0a40*/  @P0 LDG.E.S16 R3, desc[UR4][R14.64] ;  /* 0x000000040e030981 */ /* 0x000762000c1e1700 */
[----:B0-----:R-:W-:-:S03]  /*0a50*/  IMAD.IADD R13, R2, 0x1, -R17 ;  /* 0x00000001020d7824 */ /* 0x001fc600078e0a11 */
[----:B------:R-:W4:Y:S01]  /*0a60*/  @P0 LDG.E.S16 R11, desc[UR4][R4.64+0x2] ;  /* 0x00000204040b0981 */ /* 0x000f22000c1e1700 */
[----:B------:R-:W-:-:S04]  /*0a70*/  @!P0 IMAD.WIDE R16, R17, 0x2, R4 ;  /* 0x0000000211108825 */ /* 0x000fc800078e0204 */
[----:B-1----:R-:W-:-:S05]  /*0a80*/  IMAD.WIDE R12, R13, 0x2, R8 ;  /* 0x000000020d0c7825 */ /* 0x002fca00078e0208 */
[----:B------:R-:W4:Y:S04]  /*0a90*/  LDG.E.S16 R18, desc[UR4][R12.64+0x2] ;  /* 0x000002040c127981 */ /* 0x000f28000c1e1700 */
[----:B------:R-:W4:Y:S01]  /*0aa0*/  @!P0 LDG.E.S16 R19, desc[UR4][R12.64] ;  /* 0x000000040c138981 */ /* 0x000f22000c1e1700 */
[----:B--2---:R-:W-:-:S03]  /*0ab0*/  @P0 IMAD.MOV.U32 R8, RZ, RZ, R10 ;  /* 0x000000ffff080224 */ /* 0x004fc600078e000a */
[----:B------:R0:W5:Y:S04]  /*0ac0*/  @!P0 LDG.E.S16 R10, desc[UR4][R16.64+-0x2] ;  /* 0xfffffe04100a8981 */ /* 0x000168000c1e1700 */
[----:B------:R-:W2:Y:S01]  /*0ad0*/  @!P0 LDG.E.S16 R3, desc[UR4][R16.64] ;  /* 0x0000000410038981 */ /* 0x000ea2000c1e1700 */
[----:B---3--:R-:W-:-:S05]  /*0ae0*/  PRMT R14, R6, 0x9910, RZ ;  /* 0x00009910060e7816 */ /* 0x008fca00000000ff */
[----:B----4-:R-:W-:-:S05]  /*0af0*/  @P0 IMAD.IADD R6, R11, 0x1, -R14 ;  /* 0x000000010b060824 */ /* 0x010fca00078e0a0e */
[----:B------:R-:W-:Y:S01]  /*0b00*/  @P0 I2FP.F32.S32 R6, R6 ;  /* 0x0000000600060245 */ /* 0x000fe20000201400 */
[----:B------:R-:W-:Y:S01]  /*0b10*/  @P0 IMAD.IADD R9, R18, 0x1, -R11 ;  /* 0x0000000112090824 */ /* 0x000fe200078e0a0b */
[C---:B------:R-:W-:Y:S01]  /*0b20*/  @!P0 IADD3 R4, PT, PT, -R19.reuse, R18, RZ ;  /* 0x0000001213048210 */ /* 0x040fe20007ffe1ff */
[----:B------:R-:W-:-:S03]  /*0b30*/  @!P0 IMAD.IADD R19, R19, 0x1, -R14 ;  /* 0x0000000113138824 */ /* 0x000fc600078e0a0e */
[----:B------:R-:W-:Y:S02]  /*0b40*/  @P0 I2FP.F32.S32 R9, R9 ;  /* 0x0000000900090245 */ /* 0x000fe40000201400 */
[----:B------:R-:W-:Y:S02]  /*0b50*/  @!P0 I2FP.F32.S32 R4, R4 ;  /* 0x0000000400048245 */ /* 0x000fe40000201400 */
[----:B------:R-:W-:Y:S01]  /*0b60*/  @!P0 I2FP.F32.S32 R12, R19 ;  /* 0x00000013000c8245 */ /* 0x000fe20000201400 */
[----:B------:R-:W-:Y:S02]  /*0b70*/  @P0 FMUL R9, R9, R0 ;  /* 0x0000000009090220 */ /* 0x000fe40000400000 */
[-C--:B------:R-:W-:Y:S02]  /*0b80*/  @!P0 FMUL R5, R4, R7.reuse ;  /* 0x0000000704058220 */ /* 0x080fe40000400000 */
[----:B------:R-:W-:Y:S01]  /*0b90*/  @P0 FFMA R6, R6, R7, R9 ;  /* 0x0000000706060223 */ /* 0x000fe20000000009 */
[----:B------:R-:W-:-:S02]  /*0ba0*/  @P0 IMAD.MOV.U32 R9, RZ, RZ, R14 ;  /* 0x000000ffff090224 */ /* 0x000fc400078e000e */
[----:B------:R-:W-:Y:S01]  /*0bb0*/  @!P0 FFMA R6, R12, R0, R5 ;  /* 0x000000000c068223 */ /* 0x000fe20000000005 */
[----:B------:R-:W-:Y:S02]  /*0bc0*/  @!P0 IMAD.MOV.U32 R8, RZ, RZ, R14 ;  /* 0x000000ffff088224 */ /* 0x000fe400078e000e */
[----:B--2---:R-:W-:Y:S01]  /*0bd0*/  @!P0 IMAD.MOV.U32 R9, RZ, RZ, R3 ;  /* 0x000000ffff098224 */ /* 0x004fe200078e0003 */
[----:B0-----:R-:W-:Y:S06]  /*0be0*/  BRA `(.L_x_26) ;  /* 0x0000000000a07947 */ /* 0x001fec0003800000 */
.L_x_27:
[----:B------:R-:W-:-:S13]  /*0bf0*/  ISETP.GT.U32.AND P0, PT, R11, R8, PT ;  /* 0x000000080b00720c */ /* 0x000fda0003f04070 */
[----:B------:R-:W-:Y:S05]  /*0c00*/  @!P0 BRA `(.L_x_28) ;  /* 0x0000000000548947 */ /* 0x000fea0003800000 */
[----:B------:R-:W0:Y:S01]  /*0c10*/  LDC R8, c[0x0][0x39c] ;  /* 0x0000e700ff087b82 */ /* 0x000e220000000800 */
[----:B------:R-:W2:Y:S04]  /*0c20*/  LDG.E.S16 R14, desc[UR4][R4.64+0x2] ;  /* 0x00000204040e7981 */ /* 0x000ea8000c1e1700 */
[----:B------:R-:W3:Y:S01]  /*0c30*/  LDG.E.S16 R3, desc[UR4][R4.64+-0x2] ;  /* 0xfffffe0404037981 */ /* 0x000ee2000c1e1700 */
[----:B0-----:R-:W-:-:S04]  /*0c40*/  VIADD R11, R8, 0x1 ;  /* 0x00000001080b7836 */ /* 0x001fc80000000000 */
[----:B------:R-:W-:-:S04]  /*0c50*/  IMAD.WIDE R10, R11, 0x2, R4 ;  /* 0x000000020b0a7825 */ /* 0x000fc800078e0204 */
[----:B------:R-:W-:Y:S02]  /*0c60*/  IMAD.WIDE R8, R8, 0x2, RZ ;  /* 0x0000000208087825 */ /* 0x000fe400078e02ff */
[----:B------:R3:W2:Y:S01]  /*0c70*/  LDG.E.S16 R11, desc[UR4][R10.64] ;  /* 0x000000040a0b7981 */ /* 0x0006a2000c1e1700 */
[----:B------:R-:W-:Y:S02]  /*0c80*/  LOP3.LUT R13, R8, 0xfffffffe, RZ, 0x3c, !PT ;  /* 0xfffffffe080d7812 */ /* 0x000fe400078e3cff */
[----:B------:R-:W-:Y:S02]  /*0c90*/  LOP3.LUT R9, RZ, R9, RZ, 0x33, !PT ;  /* 0x00000009ff097212 */ /* 0x000fe400078e33ff */
[----:B------:R-:W-:-:S04]  /*0ca0*/  IADD3 R12, P0, PT, R4, R13, RZ ;  /* 0x0000000d040c7210 */ /* 0x000fc80007f1e0ff */
[----:B------:R-:W-:-:S05]  /*0cb0*/  IADD3.X R13, PT, PT, R5, R9, RZ, P0, !PT ;  /* 0x00000009050d7210 */ /* 0x000fca00007fe4ff */
[----:B------:R0:W5:Y:S01]  /*0cc0*/  LDG.E.S16 R8, desc[UR4][R12.64] ;  /* 0x000000040c087981 */ /* 0x000162000c1e1700 */
[----:B------:R-:W-:Y:S01]  /*0cd0*/  PRMT R9, R6, 0x9910, RZ ;  /* 0x0000991006097816 */ /* 0x000fe200000000ff */
[----:B---3--:R-:W-:Y:S02]  /*0ce0*/  IMAD.MOV.U32 R10, RZ, RZ, R3 ;  /* 0x000000ffff0a7224 */ /* 0x008fe400078e0003 */
[C---:B--2---:R-:W-:Y:S02]  /*0cf0*/  IMAD.IADD R6, R14.reuse, 0x1, -R11 ;  /* 0x000000010e067824 */ /* 0x044fe400078e0a0b */
[----:B------:R-:W-:-:S03]  /*0d00*/  IMAD.IADD R14, R14, 0x1, -R9 ;  /* 0x000000010e0e7824 */ /* 0x000fc600078e0a09 */
[----:B------:R-:W-:Y:S02]  /*0d10*/  I2FP.F32.S32 R11, R6 ;  /* 0x00000006000b7245 */ /* 0x000fe40000201400 */
[----:B------:R-:W-:-:S03]  /*0d20*/  I2FP.F32.S32 R15, R14 ;  /* 0x0000000e000f7245 */ /* 0x000fc60000201400 */
[----:B------:R-:W-:-:S04]  /*0d30*/  FMUL R6, R11, R0 ;  /* 0x000000000b067220 */ /* 0x000fc80000400000 */
[----:B------:R-:W-:Y:S01]  /*0d40*/  FFMA R6, R15, R7, R6 ;  /* 0x000000070f067223 */ /* 0x000fe20000000006 */
[----:B0-----:R-:W-:Y:S06]  /*0d50*/  BRA `(.L_x_26) ;  /* 0x0000000000447947 */ /* 0x001fec0003800000 */
.L_x_28:
[----:B------:R-:W0:Y:S08]  /*0d60*/  LDC R3, c[0x0][0x39c] ;  /* 0x0000e700ff037b82 */ /* 0x000e300000000800 */
[----:B------:R-:W1:Y:S01]  /*0d70*/  LDC.64 R8, c[0x0][0x380] ;  /* 0x0000e000ff087b82 */ /* 0x000e620000000a00 */
[----:B0-----:R-:W-:-:S05]  /*0d80*/  IMAD.WIDE R4, R3, 0x2, R4 ;  /* 0x0000000203047825 */ /* 0x001fca00078e0204 */
[----:B------:R-:W2:Y:S04]  /*0d90*/  LDG.E.S16 R14, desc[UR4][R4.64] ;  /* 0x00000004040e7981 */ /* 0x000ea8000c1e1700 */
[----:B------:R-:W2:Y:S01]  /*0da0*/  LDG.E.S16 R11, desc[UR4][R4.64+0x2] ;  /* 0x00000204040b7981 */ /* 0x000ea2000c1e1700 */
[----:B------:R-:W-:-:S04]  /*0db0*/  IMAD.IADD R13, R2, 0x1, -R3 ;  /* 0x00000001020d7824 */ /* 0x000fc800078e0a03 */
[----:B-1----:R-:W-:-:S05]  /*0dc0*/  IMAD.WIDE R12, R13, 0x2, R8 ;  /* 0x000000020d0c7825 */ /* 0x002fca00078e0208 */
[----:B------:R-:W3:Y:S04]  /*0dd0*/  LDG.E.S16 R8, desc[UR4][R12.64] ;  /* 0x000000040c087981 */ /* 0x000ee8000c1e1700 */
[----:B------:R0:W5:Y:S01]  /*0de0*/  LDG.E.S16 R10, desc[UR4][R12.64+-0x2] ;  /* 0xfffffe040c0a7981 */ /* 0x000162000c1e1700 */
[----:B------:R-:W-:Y:S01]  /*0df0*/  PRMT R3, R6, 0x9910, RZ ;  /* 0x0000991006037816 */ /* 0x000fe200000000ff */
[----:B--2---:R-:W-:-:S03]  /*0e00*/  IMAD.IADD R6, R11, 0x1, -R14 ;  /* 0x000000010b067824 */ /* 0x004fc600078e0a0e */
[----:B------:R-:W-:Y:S02]  /*0e10*/  IADD3 R14, PT, PT, R3, -R14, RZ ;  /* 0x8000000e030e7210 */ /* 0x000fe40007ffe0ff */
[----:B------:R-:W-:Y:S02]  /*0e20*/  I2FP.F32.S32 R6, R6 ;  /* 0x0000000600067245 */ /* 0x000fe40000201400 */
[----:B------:R-:W-:-:S03]  /*0e30*/  I2FP.F32.S32 R14, R14 ;  /* 0x0000000e000e7245 */ /* 0x000fc60000201400 */
[----:B------:R-:W-:Y:S01]  /*0e40*/  FMUL R5, R6, R7 ;  /* 0x0000000706057220 */ /* 0x000fe20000400000 */
[----:B---3--:R-:W-:-:S03]  /*0e50*/  IMAD.MOV.U32 R9, RZ, RZ, R8 ;  /* 0x000000ffff097224 */ /* 0x008fc600078e0008 */
[----:B0-----:R-:W-:-:S07]  /*0e60*/  FFMA R6, R14, R0, R5 ;  /* 0x000000000e067223 */ /* 0x001fce0000000005 */
.L_x_26:
[----:B------:R-:W-:Y:S05]  /*0e70*/  BSYNC.RECONVERGENT B0 ;  /* 0x0000000000007941 */ /* 0x000fea0003800200 */
.L_x_22:
[----:B-----5:R-:W-:Y:S02]  /*0e80*/  IMAD.IADD R4, R10, 0x1, -R9 ;  /* 0x000000010a047824 */ /* 0x020fe400078e0a09 */
[----:B------:R-:W-:-:S03]  /*0e90*/  IMAD.IADD R3, R3, 0x1, -R8 ;  /* 0x0000000103037824 */ /* 0x000fc600078e0a08 */
[----:B------:R-:W-:Y:S02]  /*0ea0*/  I2FP.F32.S32 R4, R4 ;  /* 0x0000000400047245 */ /* 0x000fe40000201400 */
[----:B------:R-:W-:-:S03]  /*0eb0*/  I2FP.F32.S32 R8, R3 ;  /* 0x0000000300087245 */ /* 0x000fc60000201400 */
[----:B------:R-:W-:-:S04]  /*0ec0*/  FMUL R7, R4, R7 ;  /* 0x0000000704077220 */ /* 0x000fc80000400000 */
[----:B------:R-:W-:Y:S01]  /*0ed0*/  FFMA R7, R8, R0, R7 ;  /* 0x0000000008077223 */ /* 0x000fe20000000007 */
[----:B------:R-:W-:-:S04]  /*0ee0*/  IMAD.MOV.U32 R0, RZ, RZ, 0xff ;  /* 0x000000ffff007424 */ /* 0x000fc800078e00ff */
[----:B------:R-:W-:-:S04]  /*0ef0*/  FMNMX R6, R7, R6, !PT ;  /* 0x0000000607067209 */ /* 0x000fc80007800000 */
[----:B------:R-:W-:-:S13]  /*0f00*/  FSETP.GT.AND P0, PT, R6, RZ, PT ;  /* 0x000000ff0600720b */ /* 0x000fda0003f04000 */
[----:B------:R-:W0:Y:S02]  /*0f10*/  @P0 LDC.64 R4, c[0x0][0x3a0] ;  /* 0x0000e800ff040b82 */ /* 0x000e240000000a00 */
[----:B0-----:R-:W-:-:S04]  /*0f20*/  @P0 IADD3 R4, P1, PT, R2, R4, RZ ;  /* 0x0000000402040210 */ /* 0x001fc80007f3e0ff */
[----:B------:R-:W-:-:S05]  /*0f30*/  @P0 LEA.HI.X.SX32 R5, R2, R5, 0x1, P1 ;  /* 0x0000000502050211 */ /* 0x000fca00008f0eff */
[----:B------:R0:W-:Y:S01]  /*0f40*/  @P0 STG.E.U8 desc[UR4][R4.64], R0 ;  /* 0x0000000004000986 */ /* 0x0001e2000c101104 */
[----:B------:R-:W-:Y:S05]  /*0f50*/  @P0 EXIT ;  /* 0x000000000000094d */ /* 0x000fea0003800000 */
[----:B------:R-:W-:Y:S01]  /*0f60*/  FSETP.NEU.AND P0, PT, R7, RZ, PT ;  /* 0x000000ff0700720b */ /* 0x000fe20003f0d000 */
[----:B0-----:R-:W-:-:S12]  /*0f70*/  IMAD.MOV.U32 R0, RZ, RZ, 0xff ;  /* 0x000000ffff007424 */ /* 0x001fd800078e00ff */
[----:B------:R-:W0:Y:S02]  /*0f80*/  @!P0 LDC.64 R4, c[0x0][0x3a0] ;  /* 0x0000e800ff048b82 */ /* 0x000e240000000a00 */
[----:B0-----:R-:W-:-:S04]  /*0f90*/  @!P0 IADD3 R4, P1, PT, R2, R4, RZ ;  /* 0x0000000402048210 */ /* 0x001fc80007f3e0ff */
[----:B------:R-:W-:-:S05]  /*0fa0*/  @!P0 LEA.HI.X.SX32 R5, R2, R5, 0x1, P1 ;  /* 0x0000000502058211 */ /* 0x000fca00008f0eff */
[----:B------:R0:W-:Y:S01]  /*0fb0*/  @!P0 STG.E.U8 desc[UR4][R4.64], R0 ;  /* 0x0000000004008986 */ /* 0x0001e2000c101104 */
[----:B------:R-:W-:Y:S05]  /*0fc0*/  @!P0 EXIT ;  /* 0x000000000000894d */ /* 0x000fea0003800000 */
[----:B------:R-:W1:Y:S01]  /*0fd0*/  LDCU.64 UR6, c[0x0][0x3a0] ;  /* 0x00007400ff0677ac */ /* 0x000e620008000a00 */
[----:B0-----:R-:W-:Y:S01]  /*0fe0*/  HFMA2 R0, -RZ, RZ, 0, 7.62939453125e-06 ;  /* 0x00000080ff007431 */ /* 0x001fe200000001ff */
[----:B-1----:R-:W-:-:S04]  /*0ff0*/  IADD3 R4, P0, PT, R2, UR6, RZ ;  /* 0x0000000602047c10 */ /* 0x002fc8000ff1e0ff */
[----:B------:R-:W-:Y:S02]  /*1000*/  LEA.HI.X.SX32 R5, R2, UR7, 0x1, P0 ;  /* 0x0000000702057c11 */ /* 0x000fe400080f0eff */
[----:B------:R-:W-:-:S05]  /*1010*/  PRMT R2, R0, 0x7610, R2 ;  /* 0x0000761000027816 */ /* 0x000fca0000000002 */
[----:B------:R-:W-:Y:S01]  /*1020*/  STG.E.U8 desc[UR4][R4.64], R2 ;  /* 0x0000000204007986 */ /* 0x000fe2000c101104 */
[----:B------:R-:W-:Y:S05]  /*1030*/  EXIT ;  /* 0x000000000000794d */ /* 0x000fea0003800000 */
        .weak           $__internal_0_$__cuda_sm3x_div_rn_noftz_f32_slowpath
        .type           $__internal_0_$__cuda_sm3x_div_rn_noftz_f32_slowpath,@function
        .size           $__internal_0_$__cuda_sm3x_div_rn_noftz_f32_slowpath,(.L_x_46 - $__internal_0_$__cuda_sm3x_div_rn_noftz_f32_slowpath)
$__internal_0_$__cuda_sm3x_div_rn_noftz_f32_slowpath:
[--C-:B------:R-:W-:Y:S01]  /*1040*/  SHF.R.U32.HI R13, RZ, 0x17, R3.reuse ;  /* 0x00000017ff0d7819 */ /* 0x100fe20000011603 */
[----:B------:R-:W-:Y:S01]  /*1050*/  BSSY.RECONVERGENT B1, `(.L_x_29) ;  /* 0x0000063000017945 */ /* 0x000fe20003800200 */
[----:B------:R-:W-:Y:S01]  /*1060*/  SHF.R.U32.HI R12, RZ, 0x17, R0 ;  /* 0x00000017ff0c7819 */ /* 0x000fe20000011600 */
[----:B------:R-:W-:Y:S01]  /*1070*/  IMAD.MOV.U32 R15, RZ, RZ, R3 ;  /* 0x000000ffff0f7224 */ /* 0x000fe200078e0003 */
[----:B------:R-:W-:Y:S02]  /*1080*/  LOP3.LUT R13, R13, 0xff, RZ, 0xc0, !PT ;  /* 0x000000ff0d0d7812 */ /* 0x000fe400078ec0ff */
[----:B------:R-:W-:-:S03]  /*1090*/  LOP3.LUT R18, R12, 0xff, RZ, 0xc0, !PT ;  /* 0x000000ff0c127812 */ /* 0x000fc600078ec0ff */
[----:B------:R-:W-:Y:S02]  /*10a0*/  VIADD R16, R13, 0xffffffff ;  /* 0xffffffff0d107836 */ /* 0x000fe40000000000 */
[----:B------:R-:W-:-:S03]  /*10b0*/  VIADD R14, R18, 0xffffffff ;  /* 0xffffffff120e7836 */ /* 0x000fc60000000000 */
[----:B------:R-:W-:-:S04]  /*10c0*/  ISETP.GT.U32.AND P0, PT, R16, 0xfd, PT ;  /* 0x000000fd1000780c */ /* 0x000fc80003f04070 */
[----:B------:R-:W-:-:S13]  /*10d0*/  ISETP.GT.U32.OR P0, PT, R14, 0xfd, P0 ;  /* 0x000000fd0e00780c */ /* 0x000fda0000704470 */
[----:B------:R-:W-:Y:S01]  /*10e0*/  @!P0 IMAD.MOV.U32 R12, RZ, RZ, RZ ;  /* 0x000000ffff0c8224 */ /* 0x000fe200078e00ff */
[----:B------:R-:W-:Y:S06]  /*10f0*/  @!P0 BRA `(.L_x_30) ;  /* 0x00000000005c8947 */ /* 0x000fec0003800000 */
[----:B------:R-:W-:Y:S02]  /*1100*/  FSETP.GTU.FTZ.AND P0, PT, |R0|, +INF , PT ;  /* 0x7f8000000000780b */ /* 0x000fe40003f1c200 */
[----:B------:R-:W-:-:S04]  /*1110*/  FSETP.GTU.FTZ.AND P1, PT, |R3|, +INF , PT ;  /* 0x7f8000000300780b */ /* 0x000fc80003f3c200 */
[----:B------:R-:W-:-:S13]  /*1120*/  PLOP3.LUT P0, PT, P0, P1, PT, 0xf8, 0x8f ;  /* 0x00000000008f781c */ /* 0x000fda0000703f70 */
[----:B------:R-:W-:Y:S05]  /*1130*/  @P0 BRA `(.L_x_31) ;  /* 0x00000004004c0947 */ /* 0x000fea0003800000 */
[----:B------:R-:W-:-:S13]  /*1140*/  LOP3.LUT P0, RZ, R15, 0x7fffffff, R0, 0xc8, !PT ;  /* 0x7fffffff0fff7812 */ /* 0x000fda000780c800 */
[----:B------:R-:W-:Y:S05]  /*1150*/  @!P0 BRA `(.L_x_32) ;  /* 0x00000004003c8947 */ /* 0x000fea0003800000 */
[C---:B------:R-:W-:Y:S02]  /*1160*/  FSETP.NEU.FTZ.AND P2, PT, |R0|.reuse, +INF , PT ;  /* 0x7f8000000000780b */ /* 0x040fe40003f5d200 */
[----:B------:R-:W-:Y:S02]  /*1170*/  FSETP.NEU.FTZ.AND P1, PT, |R3|, +INF , PT ;  /* 0x7f8000000300780b */ /* 0x000fe40003f3d200 */
[----:B------:R-:W-:-:S11]  /*1180*/  FSETP.NEU.FTZ.AND P0, PT, |R0|, +INF , PT ;  /* 0x7f8000000000780b */ /* 0x000fd60003f1d200 */
[----:B------:R-:W-:Y:S05]  /*1190*/  @!P1 BRA !P2, `(.L_x_32) ;  /* 0x00000004002c9947 */ /* 0x000fea0005000000 */
[----:B------:R-:W-:-:S04]  /*11a0*/  LOP3.LUT P2, RZ, R0, 0x7fffffff, RZ, 0xc0, !PT ;  /* 0x7fffffff00ff7812 */ /* 0x000fc8000784c0ff */
[----:B------:R-:W-:-:S13]  /*11b0*/  PLOP3.LUT P1, PT, P1, P2, PT, 0x2f, 0xf2 ;  /* 0x0000000000f2781c */ /* 0x000fda0000f24577 */
[----:B------:R-:W-:Y:S05]  /*11c0*/  @P1 BRA `(.L_x_33) ;  /* 0x0000000400181947 */ /* 0x000fea0003800000 */
[----:B------:R-:W-:-:S04]  /*11d0*/  LOP3.LUT P1, RZ, R15, 0x7fffffff, RZ, 0xc0, !PT ;  /* 0x7fffffff0fff7812 */ /* 0x000fc8000782c0ff */
[----:B------:R-:W-:-:S13]  /*11e0*/  PLOP3.LUT P0, PT, P0, P1, PT, 0x2f, 0xf2 ;  /* 0x0000000000f2781c */ /* 0x000fda0000702577 */
[----:B------:R-:W-:Y:S05]  /*11f0*/  @P0 BRA `(.L_x_34) ;  /* 0x0000000400000947 */ /* 0x000fea0003800000 */
[----:B------:R-:W-:Y:S02]  /*1200*/  ISETP.GE.AND P0, PT, R14, RZ, PT ;  /* 0x000000ff0e00720c */ /* 0x000fe40003f06270 */
[----:B------:R-:W-:-:S11]  /*1210*/  ISETP.GE.AND P1, PT, R16, RZ, PT ;  /* 0x000000ff1000720c */ /* 0x000fd60003f26270 */
[----:B------:R-:W-:Y:S01]  /*1220*/  @P0 MOV R12, RZ ;  /* 0x000000ff000c0202 */ /* 0x000fe20000000f00 */
[----:B------:R-:W-:Y:S02]  /*1230*/  @!P0 IMAD.MOV.U32 R12, RZ, RZ, -0x40 ;  /* 0xffffffc0ff0c8424 */ /* 0x000fe400078e00ff */
[----:B------:R-:W-:Y:S01]  /*1240*/  @!P0 FFMA R0, R0, 1.84467440737095516160e+19, RZ ;  /* 0x5f80000000008823 */ /* 0x000fe200000000ff */
[----:B------:R-:W-:Y:S01]  /*1250*/  @!P1 FFMA R15, R3, 1.84467440737095516160e+19, RZ ;  /* 0x5f800000030f9823 */ /* 0x000fe200000000ff */
[----:B------:R-:W-:-:S07]  /*1260*/  @!P1 VIADD R12, R12, 0x40 ;  /* 0x000000400c0c9836 */ /* 0x000fce0000000000 */
.L_x_30:
[----:B------:R-:W-:Y:S01]  /*1270*/  LEA R14, R13, 0xc0800000, 0x17 ;  /* 0xc08000000d0e7811 */ /* 0x000fe200078eb8ff */
[----:B------:R-:W-:Y:S04]  /*1280*/  BSSY.RECONVERGENT B2, `(.L_x_35) ;  /* 0x0000036000027945 */ /* 0x000fe80003800200 */
[----:B------:R-:W-:Y:S02]  /*1290*/  IMAD.IADD R16, R15, 0x1, -R14 ;  /* 0x000000010f107824 */ /* 0x000fe400078e0a0e */
[----:B------:R-:W-:Y:S02]  /*12a0*/  VIADD R14, R18, 0xffffff81 ;  /* 0xffffff81120e7836 */ /* 0x000fe40000000000 */
[----:B------:R-:W0:Y:S01]  /*12b0*/  MUFU.RCP R15, R16 ;  /* 0x00000010000f7308 */ /* 0x000e220000001000 */
[----:B------:R-:W-:Y:S01]  /*12c0*/  FADD.FTZ R17, -R16, -RZ ;  /* 0x800000ff10117221 */ /* 0x000fe20000010100 */
[----:B------:R-:W-:-:S03]  /*12d0*/  IMAD R0, R14, -0x800000, R0 ;  /* 0xff8000000e007824 */ /* 0x000fc600078e0200 */
[----:B0-----:R-:W-:-:S04]  /*12e0*/  FFMA R18, R15, R17, 1 ;  /* 0x3f8000000f127423 */ /* 0x001fc80000000011 */
[----:B------:R-:W-:-:S04]  /*12f0*/  FFMA R15, R15, R18, R15 ;  /* 0x000000120f0f7223 */ /* 0x000fc8000000000f */
[----:B------:R-:W-:-:S04]  /*1300*/  FFMA R18, R0, R15, RZ ;  /* 0x0000000f00127223 */ /* 0x000fc800000000ff */
[----:B------:R-:W-:-:S04]  /*1310*/  FFMA R19, R17, R18, R0 ;  /* 0x0000001211137223 */ /* 0x000fc80000000000 */
[----:B------:R-:W-:-:S04]  /*1320*/  FFMA R18, R15, R19, R18 ;  /* 0x000000130f127223 */ /* 0x000fc80000000012 */
[----:B------:R-:W-:Y:S01]  /*1330*/  FFMA R19, R17, R18, R0 ;  /* 0x0000001211137223 */ /* 0x000fe20000000000 */
[----:B------:R-:W-:-:S03]  /*1340*/  IADD3 R17, PT, PT, R14, 0x7f, -R13 ;  /* 0x0000007f0e117810 */ /* 0x000fc60007ffe80d */
[----:B------:R-:W-:Y:S01]  /*1350*/  FFMA R0, R15, R19, R18 ;  /* 0x000000130f007223 */ /* 0x000fe20000000012 */
[----:B------:R-:W-:-:S04]  /*1360*/  IADD3 R17, PT, PT, R17, R12, RZ ;  /* 0x0000000c11117210 */ /* 0x000fc80007ffe0ff */
[----:B------:R-:W-:-:S04]  /*1370*/  SHF.R.U32.HI R13, RZ, 0x17, R0 ;  /* 0x00000017ff0d7819 */ /* 0x000fc80000011600 */
[----:B------:R-:W-:-:S05]  /*1380*/  LOP3.LUT R13, R13, 0xff, RZ, 0xc0, !PT ;  /* 0x000000ff0d0d7812 */ /* 0x000fca00078ec0ff */
[----:B------:R-:W-:-:S04]  /*1390*/  IMAD.IADD R16, R13, 0x1, R17 ;  /* 0x000000010d107824 */ /* 0x000fc800078e0211 */
[----:B------:R-:W-:-:S05]  /*13a0*/  VIADD R12, R16, 0xffffffff ;  /* 0xffffffff100c7836 */ /* 0x000fca0000000000 */
[----:B------:R-:W-:-:S13]  /*13b0*/  ISETP.GE.U32.AND P0, PT, R12, 0xfe, PT ;  /* 0x000000fe0c00780c */ /* 0x000fda0003f06070 */
[----:B------:R-:W-:Y:S05]  /*13c0*/  @!P0 BRA `(.L_x_36) ;  /* 0x0000000000808947 */ /* 0x000fea0003800000 */
[----:B------:R-:W-:-:S13]  /*13d0*/  ISETP.GT.AND P0, PT, R16, 0xfe, PT ;  /* 0x000000fe1000780c */ /* 0x000fda0003f04270 */
[----:B------:R-:W-:Y:S05]  /*13e0*/  @P0 BRA `(.L_x_37) ;  /* 0x00000000006c0947 */ /* 0x000fea0003800000 */
[----:B------:R-:W-:-:S13]  /*13f0*/  ISETP.GE.AND P0, PT, R16, 0x1, PT ;  /* 0x000000011000780c */ /* 0x000fda0003f06270 */
[----:B------:R-:W-:Y:S05]  /*1400*/  @P0 BRA `(.L_x_38) ;  /* 0x0000000000740947 */ /* 0x000fea0003800000 */
[----:B------:R-:W-:Y:S02]  /*1410*/  ISETP.GE.AND P0, PT, R16, -0x18, PT ;  /* 0xffffffe81000780c */ /* 0x000fe40003f06270 */
[----:B------:R-:W-:-:S11]  /*1420*/  LOP3.LUT R0, R0, 0x80000000, RZ, 0xc0, !PT ;  /* 0x8000000000007812 */ /* 0x000fd600078ec0ff */
[----:B------:R-:W-:Y:S05]  /*1430*/  @!P0 BRA `(.L_x_38) ;  /* 0x0000000000688947 */ /* 0x000fea0003800000 */
[CC--:B------:R-:W-:Y:S01]  /*1440*/  FFMA.RZ R12, R15.reuse, R19.reuse, R18 ;  /* 0x000000130f0c7223 */ /* 0x0c0fe2000000c012 */
[C---:B------:R-:W-:Y:S01]  /*1450*/  VIADD R14, R16.reuse, 0x20 ;  /* 0x00000020100e7836 */ /* 0x040fe20000000000 */
[C---:B------:R-:W-:Y:S02]  /*1460*/  ISETP.NE.AND P2, PT, R16.reuse, RZ, PT ;  /* 0x000000ff1000720c */ /* 0x040fe40003f45270 */
[----:B------:R-:W-:Y:S01]  /*1470*/  ISETP.NE.AND P1, PT, R16, RZ, PT ;  /* 0x000000ff1000720c */ /* 0x000fe20003f25270 */
[----:B------:R-:W-:Y:S01]  /*1480*/  IMAD.MOV R16, RZ, RZ, -R16 ;  /* 0x000000ffff107224 */ /* 0x000fe200078e0a10 */
[----:B------:R-:W-:Y:S01]  /*1490*/  LOP3.LUT R13, R12, 0x7fffff, RZ, 0xc0, !PT ;  /* 0x007fffff0c0d7812 */ /* 0x000fe200078ec0ff */
[CCC-:B------:R-:W-:Y:S01]  /*14a0*/  FFMA.RP R12, R15.reuse, R19.reuse, R18.reuse ;  /* 0x000000130f0c7223 */ /* 0x1c0fe20000008012 */
[----:B------:R-:W-:Y:S02]  /*14b0*/  FFMA.RM R15, R15, R19, R18 ;  /* 0x000000130f0f7223 */ /* 0x000fe40000004012 */
[----:B------:R-:W-:-:S03]  /*14c0*/  LOP3.LUT R13, R13, 0x800000, RZ, 0xfc, !PT ;  /* 0x008000000d0d7812 */ /* 0x000fc600078efcff */
[----:B------:R-:W-:Y:S02]  /*14d0*/  FSETP.NEU.FTZ.AND P0, PT, R12, R15, PT ;  /* 0x0000000f0c00720b */ /* 0x000fe40003f1d000 */
[----:B------:R-:W-:Y:S02]  /*14e0*/  SHF.L.U32 R14, R13, R14, RZ ;  /* 0x0000000e0d0e7219 */ /* 0x000fe400000006ff */
[----:B------:R-:W-:Y:S02]  /*14f0*/  SEL R12, R16, RZ, P2 ;  /* 0x000000ff100c7207 */ /* 0x000fe40001000000 */
[----:B------:R-:W-:Y:S02]  /*1500*/  ISETP.NE.AND P1, PT, R14, RZ, P1 ;  /* 0x000000ff0e00720c */ /* 0x000fe40000f25270 */
[----:B------:R-:W-:Y:S02]  /*1510*/  SHF.R.U32.HI R12, RZ, R12, R13 ;  /* 0x0000000cff0c7219 */ /* 0x000fe4000001160d */
[----:B------:R-:W-:-:S02]  /*1520*/  PLOP3.LUT P0, PT, P0, P1, PT, 0xf8, 0x8f ;  /* 0x00000000008f781c */ /* 0x000fc40000703f70 */
[----:B------:R-:W-:Y:S02]  /*1530*/  SHF.R.U32.HI R14, RZ, 0x1, R12 ;  /* 0x00000001ff0e7819 */ /* 0x000fe4000001160c */
[----:B------:R-:W-:-:S04]  /*1540*/  SEL R13, RZ, 0x1, !P0 ;  /* 0x00000001ff0d7807 */ /* 0x000fc80004000000 */
[----:B------:R-:W-:-:S04]  /*1550*/  LOP3.LUT R13, R13, 0x1, R14, 0xf8, !PT ;  /* 0x000000010d0d7812 */ /* 0x000fc800078ef80e */
[----:B------:R-:W-:-:S04]  /*1560*/  LOP3.LUT R13, R13, R12, RZ, 0xc0, !PT ;  /* 0x0000000c0d0d7212 */ /* 0x000fc800078ec0ff */
[----:B------:R-:W-:-:S04]  /*1570*/  IADD3 R13, PT, PT, R14, R13, RZ ;  /* 0x0000000d0e0d7210 */ /* 0x000fc80007ffe0ff */
[----:B------:R-:W-:Y:S01]  /*1580*/  LOP3.LUT R0, R13, R0, RZ, 0xfc, !PT ;  /* 0x000000000d007212 */ /* 0x000fe200078efcff */
[----:B------:R-:W-:Y:S06]  /*1590*/  BRA `(.L_x_38) ;  /* 0x0000000000107947 */ /* 0x000fec0003800000 */
.L_x_37:
[----:B------:R-:W-:-:S04]  /*15a0*/  LOP3.LUT R0, R0, 0x80000000, RZ, 0xc0, !PT ;  /* 0x8000000000007812 */ /* 0x000fc800078ec0ff */
[----:B------:R-:W-:Y:S01]  /*15b0*/  LOP3.LUT R0, R0, 0x7f800000, RZ, 0xfc, !PT ;  /* 0x7f80000000007812 */ /* 0x000fe200078efcff */
[----:B------:R-:W-:Y:S06]  /*15c0*/  BRA `(.L_x_38) ;  /* 0x0000000000047947 */ /* 0x000fec0003800000 */
.L_x_36:
[----:B------:R-:W-:-:S07]  /*15d0*/  IMAD R0, R17, 0x800000, R0 ;  /* 0x0080000011007824 */ /* 0x000fce00078e0200 */
.L_x_38:
[----:B------:R-:W-:Y:S05]  /*15e0*/  BSYNC.RECONVERGENT B2 ;  /* 0x0000000000027941 */ /* 0x000fea0003800200 */
.L_x_35:
[----:B------:R-:W-:Y:S05]  /*15f0*/  BRA `(.L_x_39) ;  /* 0x0000000000207947 */ /* 0x000fea0003800000 */
.L_x_34:
[----:B------:R-:W-:-:S04]  /*1600*/  LOP3.LUT R0, R15, 0x80000000, R0, 0x48, !PT ;  /* 0x800000000f007812 */ /* 0x000fc800078e4800 */
[----:B------:R-:W-:Y:S01]  /*1610*/  LOP3.LUT R0, R0, 0x7f800000, RZ, 0xfc, !PT ;  /* 0x7f80000000007812 */ /* 0x000fe200078efcff */
[----:B------:R-:W-:Y:S06]  /*1620*/  BRA `(.L_x_39) ;  /* 0x0000000000147947 */ /* 0x000fec0003800000 */
.L_x_33:
[----:B------:R-:W-:Y:S01]  /*1630*/  LOP3.LUT R0, R15, 0x80000000, R0, 0x48, !PT ;  /* 0x800000000f007812 */ /* 0x000fe200078e4800 */
[----:B------:R-:W-:Y:S06]  /*1640*/  BRA `(.L_x_39) ;  /* 0x00000000000c7947 */ /* 0x000fec0003800000 */
.L_x_32:
[----:B------:R-:W0:Y:S01]  /*1650*/  MUFU.RSQ R0, -QNAN ;  /* 0xffc0000000007908 */ /* 0x000e220000001400 */
[----:B------:R-:W-:Y:S05]  /*1660*/  BRA `(.L_x_39) ;  /* 0x0000000000047947 */ /* 0x000fea0003800000 */
.L_x_31:
[----:B------:R-:W-:-:S07]  /*1670*/  FADD.FTZ R0, R0, R3 ;  /* 0x0000000300007221 */ /* 0x000fce0000010000 */
.L_x_39:
[----:B------:R-:W-:Y:S05]  /*1680*/  BSYNC.RECONVERGENT B1 ;  /* 0x0000000000017941 */ /* 0x000fea0003800200 */
.L_x_29:
[----:B------:R-:W-:Y:S02]  /*1690*/  IMAD.MOV.U32 R12, RZ, RZ, R10 ;  /* 0x000000ffff0c7224 */ /* 0x000fe400078e000a */
[----:B------:R-:W-:-:S04]  /*16a0*/  IMAD.MOV.U32 R13, RZ, RZ, 0x0 ;  /* 0x00000000ff0d7424 */ /* 0x000fc800078e00ff */
[----:B0-----:R-:W-:Y:S05]  /*16b0*/  RET.REL.NODEC R12 `(_Z19non_max_supp_kernelPsS_S_iiPh) ;  /* 0xffffffe80c507950 */ /* 0x001fea0003c3ffff */
.L_x_40:
        /* <DEDUP_REMOVED lines=12> */
.L_x_46:


//--------------------- .text._Z22apply_threshold_kernelPhPsiii --------------------------
	.section	.text._Z22apply_threshold_kernelPhPsiii,"ax",@progbits
	.align	128
        .global         _Z22apply_threshold_kernelPhPsiii
        .type           _Z22apply_threshold_kernelPhPsiii,@function
        .size           _Z22apply_threshold_kernelPhPsiii,(.L_x_49 - _Z22apply_threshold_kernelPhPsiii)
        .other          _Z22apply_threshold_kernelPhPsiii,@"STO_CUDA_ENTRY STV_DEFAULT"
_Z22apply_threshold_kernelPhPsiii:
.text._Z22apply_threshold_kernelPhPsiii:
[----:B------:R-:W-:Y:S01]  /*0000*/  LDC R1, c[0x0][0x37c] ;  /* 0x0000df00ff017b82 */ /* 0x000fe20000000800 */
[----:B------:R-:W0:Y:S07]  /*0010*/  S2R R3, SR_TID.X ;  /* 0x0000000000037919 */ /* 0x000e2e0000002100 */
[----:B------:R-:W0:Y:S01]  /*0020*/  S2UR UR4, SR_CTAID.X ;  /* 0x00000000000479c3 */ /* 0x000e220000002500 */
[----:B------:R-:W1:Y:S01]  /*0030*/  LDCU UR6, c[0x0][0x398] ;  /* 0x00007300ff0677ac */ /* 0x000e620008000800 */
[----:B------:R-:W2:Y:S01]  /*0040*/  S2R R5, SR_TID.Y ;  /* 0x0000000000057919 */ /* 0x000ea20000002200 */
[----:B------:R-:W3:Y:S05]  /*0050*/  LDCU UR7, c[0x0][0x394] ;  /* 0x00007280ff0777ac */ /* 0x000eea0008000800 */
[----:B------:R-:W0:Y:S08]  /*0060*/  LDC R0, c[0x0][0x360] ;  /* 0x0000d800ff007b82 */ /* 0x000e300000000800 */
[----:B------:R-:W2:Y:S08]  /*0070*/  S2UR UR5, SR_CTAID.Y ;  /* 0x00000000000579c3 */ /* 0x000eb00000002600 */
[----:B------:R-:W2:Y:S01]  /*0080*/  LDC R2, c[0x0][0x364] ;  /* 0x0000d900ff027b82 */ /* 0x000ea20000000800 */
[----:B0-----:R-:W-:-:S05]  /*0090*/  IMAD R0, R0, UR4, R3 ;  /* 0x0000000400007c24 */ /* 0x001fca000f8e0203 */
[----:B-1----:R-:W-:Y:S01]  /*00a0*/  ISETP.GE.AND P0, PT, R0, UR6, PT ;  /* 0x0000000600007c0c */ /* 0x002fe2000bf06270 */
[----:B--2---:R-:W-:-:S04]  /*00b0*/  IMAD R3, R2, UR5, R5 ;  /* 0x0000000502037c24 */ /* 0x004fc8000f8e0205 */
[C---:B------:R-:W-:Y:S01]  /*00c0*/  IMAD R5, R3.reuse, UR6, R0 ;  /* 0x0000000603057c24 */ /* 0x040fe2000f8e0200 */
[----:B---3--:R-:W-:-:S13]  /*00d0*/  ISETP.GE.OR P0, PT, R3, UR7, P0 ;  /* 0x0000000703007c0c */ /* 0x008fda0008706670 */
[----:B------:R-:W-:Y:S05]  /*00e0*/  @P0 EXIT ;  /* 0x000000000000094d */ /* 0x000fea0003800000 */
[----:B------:R-:W0:Y:S01]  /*00f0*/  LDCU.64 UR6, c[0x0][0x380] ;  /* 0x00007000ff0677ac */ /* 0x000e220008000a00 */
[----:B------:R-:W1:Y:S01]  /*0100*/  LDCU.64 UR4, c[0x0][0x358] ;  /* 0x00006b00ff0477ac */ /* 0x000e620008000a00 */
[----:B0-----:R-:W-:-:S04]  /*0110*/  IADD3 R6, P0, PT, R5, UR6, RZ ;  /* 0x0000000605067c10 */ /* 0x001fc8000ff1e0ff */
[----:B------:R-:W-:-:S05]  /*0120*/  LEA.HI.X.SX32 R7, R5, UR7, 0x1, P0 ;  /* 0x0000000705077c11 */ /* 0x000fca00080f0eff */
[----:B-1----:R-:W2:Y:S02]  /*0130*/  LDG.E.U8 R0, desc[UR4][R6.64] ;  /* 0x0000000406007981 */ /* 0x002ea4000c1e1100 */
[----:B--2---:R-:W-:-:S13]  /*0140*/  ISETP.NE.AND P0, PT, R0, 0x80, PT ;  /* 0x000000800000780c */ /* 0x004fda0003f05270 */
[----:B------:R-:W-:Y:S05]  /*0150*/  @P0 EXIT ;  /* 0x000000000000094d */ /* 0x000fea0003800000 */
[----:B------:R-:W0:Y:S01]  /*0160*/  LDC.64 R2, c[0x0][0x388] ;  /* 0x0000e200ff027b82 */ /* 0x000e220000000a00 */
[----:B------:R-:W1:Y:S01]  /*0170*/  LDCU UR6, c[0x0][0x390] ;  /* 0x00007200ff0677ac */ /* 0x000e620008000800 */
[----:B0-----:R-:W-:-:S06]  /*0180*/  IMAD.WIDE R2, R5, 0x2, R2 ;  /* 0x0000000205027825 */ /* 0x001fcc00078e0202 */
[----:B------:R-:W1:Y:S02]  /*0190*/  LDG.E.S16 R2, desc[UR4][R2.64] ;  /* 0x0000000402027981 */ /* 0x000e64000c1e1700 */
[----:B-1----:R-:W-:-:S13]  /*01a0*/  ISETP.GE.AND P0, PT, R2, UR6, PT ;  /* 0x0000000602007c0c */ /* 0x002fda000bf06270 */
[----:B------:R-:W-:Y:S05]  /*01b0*/  @!P0 EXIT ;  /* 0x000000000000894d */ /* 0x000fea0003800000 */
[----:B------:R-:W-:Y:S01]  /*01c0*/  STG.E.U8 desc[UR4][R6.64], RZ ;  /* 0x000000ff06007986 */ /* 0x000fe2000c101104 */
[----:B------:R-:W-:Y:S05]  /*01d0*/  EXIT ;  /* 0x000000000000794d */ /* 0x000fea0003800000 */
.L_x_41:
        /* <DEDUP_REMOVED lines=10> */
.L_x_49:


//--------------------- .text._Z17init_edges_kernelPhS_PsPiii --------------------------
	.section	.text._Z17init_edges_kernelPhS_PsPiii,"ax",@progbits
	.align	128
        .global         _Z17init_edges_kernelPhS_PsPiii
        .type           _Z17init_edges_kernelPhS_PsPiii,@function
        .size           _Z17init_edges_kernelPhS_PsPiii,(.L_x_50 - _Z17init_edges_kernelPhS_PsPiii)
        .other          _Z17init_edges_kernelPhS_PsPiii,@"STO_CUDA_ENTRY STV_DEFAULT"
_Z17init_edges_kernelPhS_PsPiii:
.text._Z17init_edges_kernelPhS_PsPiii:
[----:B------:R-:W-:Y:S01]  /*0000*/  LDC R1, c[0x0][0x37c] ;  /* 0x0000df00ff017b82 */ /* 0x000fe20000000800 */
[----:B------:R-:W0:Y:S07]  /*0010*/  S2R R3, SR_TID.X ;  /* 0x0000000000037919 */ /* 0x000e2e0000002100 */
[----:B------:R-:W0:Y:S01]  /*0020*/  S2UR UR4, SR_CTAID.X ;  /* 0x00000000000479c3 */ /* 0x000e220000002500 */
[----:B------:R-:W1:Y:S01]  /*0030*/  LDCU.64 UR8, c[0x0][0x3a0] ;  /* 0x00007400ff0877ac */ /* 0x000e620008000a00 */
[----:B------:R-:W2:Y:S06]  /*0040*/  S2R R2, SR_TID.Y ;  /* 0x0000000000027919 */ /* 0x000eac0000002200 */
[----:B------:R-:W0:Y:S08]  /*0050*/  LDC R0, c[0x0][0x360] ;  /* 0x0000d800ff007b82 */ /* 0x000e300000000800 */
[----:B------:R-:W2:Y:S08]  /*0060*/  S2UR UR5, SR_CTAID.Y ;  /* 0x00000000000579c3 */ /* 0x000eb00000002600 */
[----:B------:R-:W2:Y:S01]  /*0070*/  LDC R9, c[0x0][0x364] ;  /* 0x0000d900ff097b82 */ /* 0x000ea20000000800 */
[----:B0-----:R-:W-:-:S05]  /*0080*/  IMAD R0, R0, UR4, R3 ;  /* 0x0000000400007c24 */ /* 0x001fca000f8e0203 */
[----:B-1----:R-:W-:Y:S01]  /*0090*/  ISETP.GE.AND P0, PT, R0, UR9, PT ;  /* 0x0000000900007c0c */ /* 0x002fe2000bf06270 */
[----:B--2---:R-:W-:-:S05]  /*00a0*/  IMAD R9, R9, UR5, R2 ;  /* 0x0000000509097c24 */ /* 0x004fca000f8e0202 */
[----:B------:R-:W-:-:S13]  /*00b0*/  ISETP.GE.OR P0, PT, R9, UR8, P0 ;  /* 0x0000000809007c0c */ /* 0x000fda0008706670 */
[----:B------:R-:W-:Y:S05]  /*00c0*/  @P0 EXIT ;  /* 0x000000000000094d */ /* 0x000fea0003800000 */
[----:B------:R-:W0:Y:S01]  /*00d0*/  LDCU.128 UR12, c[0x0][0x380] ;  /* 0x00007000ff0c77ac */ /* 0x000e220008000c00 */
[----:B------:R-:W-:Y:S01]  /*00e0*/  IMAD R7, R9, UR9, R0 ;  /* 0x0000000909077c24 */ /* 0x000fe2000f8e0200 */
[----:B------:R-:W1:Y:S04]  /*00f0*/  LDCU.64 UR6, c[0x0][0x358] ;  /* 0x00006b00ff0677ac */ /* 0x000e680008000a00 */
[----:B------:R-:W-:Y:S02]  /*0100*/  SHF.R.S32.HI R3, RZ, 0x1f, R7 ;  /* 0x0000001fff037819 */ /* 0x000fe40000011407 */
[----:B0-----:R-:W-:-:S04]  /*0110*/  IADD3 R4, P0, PT, R7, UR12, RZ ;  /* 0x0000000c07047c10 */ /* 0x001fc8000ff1e0ff */
[----:B------:R-:W-:-:S05]  /*0120*/  IADD3.X R5, PT, PT, R3, UR13, RZ, P0, !PT ;  /* 0x0000000d03057c10 */ /* 0x000fca00087fe4ff */
[----:B-1----:R-:W2:Y:S01]  /*0130*/  LDG.E.U8 R4, desc[UR6][R4.64] ;  /* 0x0000000604047981 */ /* 0x002ea2000c1e1100 */
[----:B------:R-:W-:Y:S01]  /*0140*/  IADD3 R2, P1, PT, R7, UR14, RZ ;  /* 0x0000000e07027c10 */ /* 0x000fe2000ff3e0ff */
[----:B------:R-:W-:Y:S03]  /*0150*/  BSSY.RECONVERGENT B0, `(.L_x_42) ;  /* 0x0000010000007945 */ /* 0x000fe60003800200 */
[----:B------:R-:W-:Y:S02]  /*0160*/  IADD3.X R3, PT, PT, R3, UR15, RZ, P1, !PT ;  /* 0x0000000f03037c10 */ /* 0x000fe40008ffe4ff */
[----:B--2---:R-:W-:-:S13]  /*0170*/  ISETP.NE.AND P0, PT, R4, 0x80, PT ;  /* 0x000000800400780c */ /* 0x004fda0003f05270 */
[----:B------:R-:W-:Y:S05]  /*0180*/  @P0 BRA `(.L_x_43) ;  /* 0x0000000000280947 */ /* 0x000fea0003800000 */
[----:B------:R-:W0:Y:S01]  /*0190*/  LDC.64 R4, c[0x0][0x390] ;  /* 0x0000e400ff047b82 */ /* 0x000e220000000a00 */
[----:B------:R-:W-:-:S05]  /*01a0*/  IMAD.MOV.U32 R8, RZ, RZ, 0x80 ;  /* 0x00000080ff087424 */ /* 0x000fca00078e00ff */
[----:B------:R1:W-:Y:S01]  /*01b0*/  STG.E.U8 desc[UR6][R2.64], R8 ;  /* 0x0000000802007986 */ /* 0x0003e2000c101106 */
[----:B0-----:R-:W-:Y:S02]  /*01c0*/  IMAD.WIDE R4, R7, 0x2, R4 ;  /* 0x0000000207047825 */ /* 0x001fe400078e0204 */
[----:B------:R-:W0:Y:S04]  /*01d0*/  LDC.64 R6, c[0x0][0x398] ;  /* 0x0000e600ff067b82 */ /* 0x000e280000000a00 */
[----:B------:R-:W0:Y:S01]  /*01e0*/  LDG.E.S16 R5, desc[UR6][R4.64] ;  /* 0x0000000604057981 */ /* 0x000e22000c1e1700 */
[----:B------:R-:W-:Y:S02]  /*01f0*/  IMAD.MOV.U32 R11, RZ, RZ, 0x1 ;  /* 0x00000001ff0b7424 */ /* 0x000fe400078e00ff */
[----:B0-----:R-:W-:-:S05]  /*0200*/  IMAD.WIDE R6, R5, 0x4, R6 ;  /* 0x0000000405067825 */ /* 0x001fca00078e0206 */
[----:B------:R1:W-:Y:S01]  /*0210*/  REDG.E.ADD.STRONG.GPU desc[UR6][R6.64], R11 ;  /* 0x0000000b0600798e */ /* 0x0003e2000c12e106 */
[----:B------:R-:W-:Y:S05]  /*0220*/  BRA `(.L_x_44) ;  /* 0x0000000000087947 */ /* 0x000fea0003800000 */
.L_x_43:
[----:B------:R-:W-:-:S05]  /*0230*/  IMAD.MOV.U32 R4, RZ, RZ, 0xff ;  /* 0x000000ffff047424 */ /* 0x000fca00078e00ff */
[----:B------:R0:W-:Y:S02]  /*0240*/  STG.E.U8 desc[UR6][R2.64], R4 ;  /* 0x0000000402007986 */ /* 0x0001e4000c101106 */
.L_x_44:
[----:B------:R-:W-:Y:S05]  /*0250*/  BSYNC.RECONVERGENT B0 ;  /* 0x0000000000007941 */ /* 0x000fea0003800200 */
.L_x_42:
[----:B------:R-:W-:-:S06]  /*0260*/  UIADD3 UR4, UPT, UPT, UR8, -0x1, URZ ;  /* 0xffffffff08047890 */ /* 0x000fcc000fffe0ff */
[----:B------:R-:W-:Y:S01]  /*0270*/  ISETP.NE.AND P0, PT, R9, UR4, PT ;  /* 0x0000000409007c0c */ /* 0x000fe2000bf05270 */
[----:B------:R-:W-:-:S03]  /*0280*/  UIADD3 UR4, UPT, UPT, UR9, -0x1, URZ ;  /* 0xffffffff09047890 */ /* 0x000fc6000fffe0ff */
[----:B------:R-:W-:-:S03]  /*0290*/  ISETP.NE.AND P0, PT, R9, RZ, P0 ;  /* 0x000000ff0900720c */ /* 0x000fc60000705270 */
[C---:B------:R-:W-:Y:S02]  /*02a0*/  ISETP.NE.AND P1, PT, R0.reuse, UR4, PT ;  /* 0x0000000400007c0c */ /* 0x040fe4000bf25270 */
[----:B------:R-:W-:-:S13]  /*02b0*/  ISETP.NE.AND P0, PT, R0, RZ, P0 ;  /* 0x000000ff0000720c */ /* 0x000fda0000705270 */
[----:B------:R-:W-:Y:S05]  /*02c0*/  @P0 EXIT P1 ;  /* 0x000000000000094d */ /* 0x000fea0000800000 */
[----:B------:R-:W-:-:S05]  /*02d0*/  IMAD.MOV.U32 R0, RZ, RZ, 0xff ;  /* 0x000000ffff007424 */ /* 0x000fca00078e00ff */
[----:B------:R-:W-:Y:S01]  /*02e0*/  STG.E.U8 desc[UR6][R2.64], R0 ;  /* 0x0000000002007986 */ /* 0x000fe2000c101106 */
[----:B------:R-:W-:Y:S05]  /*02f0*/  EXIT ;  /* 0x000000000000794d */ /* 0x000fea0003800000 */
.L_x_45:
        /* <DEDUP_REMOVED lines=16> */
.L_x_50:


//--------------------- .nv.global.init           --------------------------
	.section	.nv.global.init,"aw",@progbits
.nv.global.init:
	.type		D_NOEDGE,@object
	.size		D_NOEDGE,(D_POSSIBLE_EDGE - D_NOEDGE)
D_NOEDGE:
        /*0000*/ 	.byte	0xff
	.type		D_POSSIBLE_EDGE,@object
	.size		D_POSSIBLE_EDGE,(.L_1 - D_POSSIBLE_EDGE)
D_POSSIBLE_EDGE:
        /*0001*/ 	.byte	0x80
.L_1:


//--------------------- .nv.shared.reserved.0     --------------------------
	.section	.nv.shared.reserved.0,"aw",@nobits
	.weak		__nv_reservedSMEM_offset_0_alias
	.size		__nv_reservedSMEM_offset_0_alias, 0, 64
	.other		__nv_reservedSMEM_offset_0_alias,@"STO_CUDA_RESERVED_SHARED STV_DEFAULT"
__nv_reservedSMEM_offset_0_alias:
	.zero		0
	.zero		64


//--------------------- .nv.global                --------------------------
	.section	.nv.global,"aw",@nobits
.nv.global:
	.type		D_EDGE,@object
	.size		D_EDGE,(.L_2 - D_EDGE)
D_EDGE:
	.zero		1
.L_2:


//--------------------- .nv.constant0._Z28expansion_and_cleanup_kernelPhPsiiiPib --------------------------
	.section	.nv.constant0._Z28expansion_and_cleanup_kernelPhPsiiiPib,"a",@progbits
	.sectionflags	@""
	.align	4
.nv.constant0._Z28expansion_and_cleanup_kernelPhPsiiiPib:
	.zero		937


//--------------------- .nv.constant0._Z19non_max_supp_kernelPsS_S_iiPh --------------------------
	.section	.nv.constant0._Z19non_max_supp_kernelPsS_S_iiPh,"a",@progbits
	.sectionflags	@""
	.align	4
.nv.constant0._Z19non_max_supp_kernelPsS_S_iiPh:
	.zero		936


//--------------------- .nv.constant0._Z22apply_threshold_kernelPhPsiii --------------------------
	.section	.nv.constant0._Z22apply_threshold_kernelPhPsiii,"a",@progbits
	.sectionflags	@""
	.align	4
.nv.constant0._Z22apply_threshold_kernelPhPsiii:
	.zero		924


//--------------------- .nv.constant0._Z17init_edges_kernelPhS_PsPiii --------------------------
	.section	.nv.constant0._Z17init_edges_kernelPhS_PsPiii,"a",@progbits
	.sectionflags	@""
	.align	4
.nv.constant0._Z17init_edges_kernelPhS_PsPiii:
	.zero		936


//--------------------- SYMBOLS --------------------------

	.type		.nv.reservedSmem.offset0,@object
	.size		.nv.reservedSmem.offset0,0x4
